	.headerflags	@"EF_CUDA_TEXMODE_UNIFIED EF_CUDA_64BIT_ADDRESS EF_CUDA_ACCELERATORS EF_CUDA_SM90 EF_CUDA_VIRTUAL_SM(EF_CUDA_SM90)"
	.elftype	@"ET_EXEC"


//--------------------- .nv.info                  --------------------------
	.section	.nv.info,"",@"SHT_CUDA_INFO"
	.align	4


	//----- nvinfo : EIATTR_REGCOUNT
	.align		4
        /*0000*/ 	.byte	0x04, 0x2f
        /*0002*/ 	.short	(.L_1 - .L_0)
	.align		4
.L_0:
        /*0004*/ 	.word	index@(triton_poi_fused_max_pool2d_with_indices_17)
        /*0008*/ 	.word	0x000000ab


	//----- nvinfo : EIATTR_MIN_STACK_SIZE
	.align		4
.L_1:
        /*000c*/ 	.byte	0x04, 0x12
        /*000e*/ 	.short	(.L_3 - .L_2)
	.align		4
.L_2:
        /*0010*/ 	.word	index@(triton_poi_fused_max_pool2d_with_indices_17)
        /*0014*/ 	.word	0x00000000


	//----- nvinfo : EIATTR_FRAME_SIZE
	.align		4
.L_3:
        /*0018*/ 	.byte	0x04, 0x11
        /*001a*/ 	.short	(.L_5 - .L_4)
	.align		4
.L_4:
        /*001c*/ 	.word	index@(triton_poi_fused_max_pool2d_with_indices_17)
        /*0020*/ 	.word	0x00000000


	//----- nvinfo : EIATTR_MIN_STACK_SIZE
	.align		4
.L_5:
        /*0024*/ 	.byte	0x04, 0x12
        /*0026*/ 	.short	(.L_7 - .L_6)
	.align		4
.L_6:
        /*0028*/ 	.word	index@(triton_poi_fused_max_pool2d_with_indices_17)
        /*002c*/ 	.word	0x00000000
.L_7:


//--------------------- .nv.info.triton_poi_fused_max_pool2d_with_indices_17 --------------------------
	.section	.nv.info.triton_poi_fused_max_pool2d_with_indices_17,"",@"SHT_CUDA_INFO"
	.sectionflags	@""
	.align	4


	//----- nvinfo : EIATTR_CUDA_API_VERSION
	.align		4
        /*0000*/ 	.byte	0x04, 0x37
        /*0002*/ 	.short	(.L_9 - .L_8)
.L_8:
        /*0004*/ 	.word	0x0000007c


	//----- nvinfo : EIATTR_KPARAM_INFO
	.align		4
.L_9:
        /*0008*/ 	.byte	0x04, 0x17
        /*000a*/ 	.short	(.L_11 - .L_10)
.L_10:
        /*000c*/ 	.word	0x00000000
        /*0010*/ 	.short	0x0004
        /*0012*/ 	.short	0x001c
        /*0014*/ 	.byte	0x00, 0xf0, 0x11, 0x00


	//----- nvinfo : EIATTR_KPARAM_INFO
	.align		4
.L_11:
        /*0018*/ 	.byte	0x04, 0x17
        /*001a*/ 	.short	(.L_13 - .L_12)
.L_12:
        /*001c*/ 	.word	0x00000000
        /*0020*/ 	.short	0x0003
        /*0022*/ 	.short	0x0018
        /*0024*/ 	.byte	0x00, 0xf0, 0x11, 0x00


	//----- nvinfo : EIATTR_KPARAM_INFO
	.align		4
.L_13:
        /*0028*/ 	.byte	0x04, 0x17
        /*002a*/ 	.short	(.L_15 - .L_14)
.L_14:
        /*002c*/ 	.word	0x00000000
        /*0030*/ 	.short	0x0002
        /*0032*/ 	.short	0x0010
        /*0034*/ 	.byte	0x00, 0xf4, 0x21, 0x00


	//----- nvinfo : EIATTR_KPARAM_INFO
	.align		4
.L_15:
        /*0038*/ 	.byte	0x04, 0x17
        /*003a*/ 	.short	(.L_17 - .L_16)
.L_16:
        /*003c*/ 	.word	0x00000000
        /*0040*/ 	.short	0x0001
        /*0042*/ 	.short	0x0008
        /*0044*/ 	.byte	0x00, 0xf4, 0x21, 0x00


	//----- nvinfo : EIATTR_KPARAM_INFO
	.align		4
.L_17:
        /*0048*/ 	.byte	0x04, 0x17
        /*004a*/ 	.short	(.L_19 - .L_18)
.L_18:
        /*004c*/ 	.word	0x00000000
        /*0050*/ 	.short	0x0000
        /*0052*/ 	.short	0x0000
        /*0054*/ 	.byte	0x00, 0xf4, 0x21, 0x00


	//----- nvinfo : EIATTR_SPARSE_MMA_MASK
	.align		4
.L_19:
        /*0058*/ 	.byte	0x03, 0x50
        /*005a*/ 	.short	0x0000


	//----- nvinfo : EIATTR_MAXREG_COUNT
	.align		4
        /*005c*/ 	.byte	0x03, 0x1b
        /*005e*/ 	.short	0x00ff


	//----- nvinfo : EIATTR_EXIT_INSTR_OFFSETS
	.align		4
        /*0060*/ 	.byte	0x04, 0x1c
        /*0062*/ 	.short	(.L_21 - .L_20)


	//   ....[0]....
.L_20:
        /*0064*/ 	.word	0x00006a70


	//   ....[1]....
        /*0068*/ 	.word	0x00006a90


	//----- nvinfo : EIATTR_REQNTID
	.align		4
.L_21:
        /*006c*/ 	.byte	0x04, 0x10
        /*006e*/ 	.short	(.L_23 - .L_22)
.L_22:
        /*0070*/ 	.word	0x00000100
        /*0074*/ 	.word	0x00000001
        /*0078*/ 	.word	0x00000001


	//----- nvinfo : EIATTR_CBANK_PARAM_SIZE
	.align		4
.L_23:
        /*007c*/ 	.byte	0x03, 0x19
        /*007e*/ 	.short	0x0020


	//----- nvinfo : EIATTR_PARAM_CBANK
	.align		4
        /*0080*/ 	.byte	0x04, 0x0a
        /*0082*/ 	.short	(.L_25 - .L_24)
	.align		4
.L_24:
        /*0084*/ 	.word	index@(.nv.constant0.triton_poi_fused_max_pool2d_with_indices_17)
        /*0088*/ 	.short	0x0210
        /*008a*/ 	.short	0x0020


	//----- nvinfo : EIATTR_SW_WAR
	.align		4
.L_25:
        /*008c*/ 	.byte	0x04, 0x36
        /*008e*/ 	.short	(.L_27 - .L_26)
.L_26:
        /*0090*/ 	.word	0x00000008
.L_27:


//--------------------- .nv.callgraph             --------------------------
	.section	.nv.callgraph,"",@"SHT_CUDA_CALLGRAPH"
	.align	4
	.sectionentsize	8
	.align		4
        /*0000*/ 	.word	0x00000000
	.align		4
        /*0004*/ 	.word	0xffffffff
	.align		4
        /*0008*/ 	.word	0x00000000
	.align		4
        /*000c*/ 	.word	0xfffffffe
	.align		4
        /*0010*/ 	.word	0x00000000
	.align		4
        /*0014*/ 	.word	0xfffffffd
	.align		4
        /*0018*/ 	.word	0x00000000
	.align		4
        /*001c*/ 	.word	0xfffffffc


//--------------------- .text.triton_poi_fused_max_pool2d_with_indices_17 --------------------------
	.section	.text.triton_poi_fused_max_pool2d_with_indices_17,"ax",@progbits
	.sectionflags	@"SHF_BARRIERS=1"
	.align	128
        .global         triton_poi_fused_max_pool2d_with_indices_17
        .type           triton_poi_fused_max_pool2d_with_indices_17,@function
        .size           triton_poi_fused_max_pool2d_with_indices_17,(.L_x_1 - triton_poi_fused_max_pool2d_with_indices_17)
        .other          triton_poi_fused_max_pool2d_with_indices_17,@"STO_CUDA_ENTRY STV_DEFAULT"
triton_poi_fused_max_pool2d_with_indices_17:
.text.triton_poi_fused_max_pool2d_with_indices_17:
[----:B------:R-:W0:Y:S01]  /*0000*/  LDC R1, c[0x0][0x28] ;  /* 0x00000a00ff017b82 */ /* 0x000e220000000800 */
[----:B------:R-:W1:Y:S07]  /*0010*/  S2R R4, SR_TID.X ;  /* 0x0000000000047919 */ /* 0x000e6e0000002100 */
[----:B------:R-:W2:Y:S01]  /*0020*/  S2UR UR4, SR_CTAID.Y ;  /* 0x00000000000479c3 */ /* 0x000ea20000002600 */
[----:B------:R-:W-:Y:S02]  /*0030*/  CS2R R16, SRZ ;  /* 0x0000000000107805 */ /* 0x000fe4000001ff00 */
[----:B------:R-:W-:Y:S01]  /*0040*/  CS2R R18, SRZ ;  /* 0x0000000000127805 */ /* 0x000fe2000001ff00 */
[----:B------:R-:W3:Y:S01]  /*0050*/  S2R R10, SR_CTAID.X ;  /* 0x00000000000a7919 */ /* 0x000ee20000002500 */
[----:B------:R-:W-:-:S02]  /*0060*/  CS2R R20, SRZ ;  /* 0x0000000000147805 */ /* 0x000fc4000001ff00 */
[----:B------:R-:W-:Y:S01]  /*0070*/  CS2R R22, SRZ ;  /* 0x0000000000167805 */ /* 0x000fe2000001ff00 */
[----:B------:R-:W-:Y:S01]  /*0080*/  ULDC.64 UR8, c[0x0][0x208] ;  /* 0x0000820000087ab9 */ /* 0x000fe20000000a00 */
[----:B--2---:R-:W-:Y:S01]  /*0090*/  USHF.L.U32 UR4, UR4, 0x6, URZ ;  /* 0x0000000604047899 */ /* 0x004fe2000800063f */
[----:B-1----:R-:W-:-:S04]  /*00a0*/  SHF.R.U32.HI R0, RZ, 0x2, R4 ;  /* 0x00000002ff007819 */ /* 0x002fc80000011604 */
[----:B------:R-:W-:-:S04]  /*00b0*/  SGXT.U32 R0, R0, 0x6 ;  /* 0x000000060000781a */ /* 0x000fc80000000000 */
[----:B------:R-:W-:-:S05]  /*00c0*/  LOP3.LUT R0, R0, UR4, RZ, 0xfc, !PT ;  /* 0x0000000400007c12 */ /* 0x000fca000f8efcff */
[----:B------:R-:W-:-:S05]  /*00d0*/  IMAD.HI R2, R0, 0x38e38e39, RZ ;  /* 0x38e38e3900027827 */ /* 0x000fca00078e02ff */
[----:B------:R-:W-:-:S04]  /*00e0*/  SHF.R.S32.HI R3, RZ, 0x1, R2 ;  /* 0x00000001ff037819 */ /* 0x000fc80000011402 */
[----:B------:R-:W-:Y:S01]  /*00f0*/  LEA.HI R3, R2, R3, RZ, 0x1 ;  /* 0x0000000302037211 */ /* 0x000fe200078f08ff */
[----:B------:R-:W-:-:S04]  /*0100*/  IMAD.HI R2, R0, 0x1948b0fd, RZ ;  /* 0x1948b0fd00027827 */ /* 0x000fc800078e02ff */
[----:B------:R-:W-:Y:S01]  /*0110*/  IMAD.HI R6, R3, 0x38e38e39, RZ ;  /* 0x38e38e3903067827 */ /* 0x000fe200078e02ff */
[----:B------:R-:W-:-:S03]  /*0120*/  SHF.R.U32.HI R5, RZ, 0x1f, R2 ;  /* 0x0000001fff057819 */ /* 0x000fc60000011602 */
[----:B------:R-:W-:Y:S01]  /*0130*/  IMAD R9, R3, -0x9, R0 ;  /* 0xfffffff703097824 */ /* 0x000fe200078e0200 */
[----:B------:R-:W-:Y:S02]  /*0140*/  SHF.R.S32.HI R7, RZ, 0x1, R6 ;  /* 0x00000001ff077819 */ /* 0x000fe40000011406 */
[----:B------:R-:W-:Y:S01]  /*0150*/  LEA.HI.SX32 R5, R2, R5, 0x1d ;  /* 0x0000000502057211 */ /* 0x000fe200078feaff */
[----:B------:R-:W-:Y:S01]  /*0160*/  IMAD.SHL.U32 R8, R9, 0x400, RZ ;  /* 0x0000040009087824 */ /* 0x000fe200078e00ff */
[----:B------:R-:W-:Y:S01]  /*0170*/  LEA.HI R6, R6, R7, RZ, 0x1 ;  /* 0x0000000706067211 */ /* 0x000fe200078f08ff */
[----:B---3--:R-:W-:Y:S02]  /*0180*/  IMAD.SHL.U32 R7, R10, 0x40, RZ ;  /* 0x000000400a077824 */ /* 0x008fe400078e00ff */
[----:B------:R-:W-:Y:S02]  /*0190*/  IMAD.SHL.U32 R10, R4, 0x10, RZ ;  /* 0x00000010040a7824 */ /* 0x000fe400078e00ff */
[----:B------:R-:W-:-:S02]  /*01a0*/  IMAD R6, R6, -0x9, R3 ;  /* 0xfffffff706067824 */ /* 0x000fc400078e0203 */
[----:B------:R-:W1:Y:S01]  /*01b0*/  LDC.64 R2, c[0x0][0x210] ;  /* 0x00008400ff027b82 */ /* 0x000e620000000a00 */
[----:B------:R-:W-:Y:S01]  /*01c0*/  IMAD R8, R5, 0x24200, R8 ;  /* 0x0002420005087824 */ /* 0x000fe200078e0208 */
[----:B------:R-:W-:Y:S02]  /*01d0*/  LOP3.LUT R5, R7, 0x30, R10, 0xf8, !PT ;  /* 0x0000003007057812 */ /* 0x000fe400078ef80a */
[----:B------:R-:W-:Y:S01]  /*01e0*/  ISETP.GT.AND P0, PT, R6, RZ, PT ;  /* 0x000000ff0600720c */ /* 0x000fe20003f04270 */
[C---:B------:R-:W-:Y:S02]  /*01f0*/  VIADD R36, R8.reuse, 0xffffdc00 ;  /* 0xffffdc0008247836 */ /* 0x040fe40000000000 */
[----:B------:R-:W-:Y:S01]  /*0200*/  VIADD R28, R8, 0xffffde00 ;  /* 0xffffde00081c7836 */ /* 0x000fe20000000000 */
[----:B------:R-:W-:Y:S01]  /*0210*/  ISETP.GT.AND P1, PT, R9, RZ, P0 ;  /* 0x000000ff0900720c */ /* 0x000fe20000724270 */
[----:B------:R-:W-:Y:S01]  /*0220*/  IMAD.IADD R11, R5, 0x1, R36 ;  /* 0x00000001050b7824 */ /* 0x000fe200078e0224 */
[----:B------:R-:W-:Y:S01]  /*0230*/  ISETP.GT.AND P0, PT, R9, -0x1, P0 ;  /* 0xffffffff0900780c */ /* 0x000fe20000704270 */
[C---:B------:R-:W-:Y:S01]  /*0240*/  IMAD.IADD R13, R5.reuse, 0x1, R28 ;  /* 0x00000001050d7824 */ /* 0x040fe200078e021c */
[C---:B------:R-:W-:Y:S01]  /*0250*/  ISETP.LT.AND P1, PT, R5.reuse, 0x200, P1 ;  /* 0x000002000500780c */ /* 0x040fe20000f21270 */
[C---:B------:R-:W-:Y:S01]  /*0260*/  IMAD R11, R6.reuse, 0x4400, R11 ;  /* 0x00004400060b7824 */ /* 0x040fe200078e020b */
[----:B------:R-:W-:Y:S01]  /*0270*/  ISETP.LT.AND P0, PT, R5, 0x200, P0 ;  /* 0x000002000500780c */ /* 0x000fe20000701270 */
[----:B------:R-:W-:Y:S01]  /*0280*/  IMAD R13, R6, 0x4400, R13 ;  /* 0x00004400060d7824 */ /* 0x000fe200078e020d */
[----:B------:R-:W-:-:S02]  /*0290*/  ISETP.LT.AND P3, PT, R0, 0x144, P1 ;  /* 0x000001440000780c */ /* 0x000fc40000f61270 */
[----:B------:R-:W-:Y:S02]  /*02a0*/  ISETP.LT.AND P0, PT, R0, 0x144, P0 ;  /* 0x000001440000780c */ /* 0x000fe40000701270 */
[----:B------:R-:W-:Y:S01]  /*02b0*/  P2R R35, PR, RZ, 0x8 ;  /* 0x00000008ff237803 */ /* 0x000fe20000000000 */
[----:B-1----:R-:W-:-:S04]  /*02c0*/  IMAD.WIDE R10, R11, 0x4, R2 ;  /* 0x000000040b0a7825 */ /* 0x002fc800078e0202 */
[----:B------:R-:W-:-:S04]  /*02d0*/  IMAD.WIDE R12, R13, 0x4, R2 ;  /* 0x000000040d0c7825 */ /* 0x000fc800078e0202 */
[----:B------:R1:W2:Y:S04]  /*02e0*/  @P3 LDG.E.EL.128 R16, desc[UR8][R10.64] ;  /* 0x000000080a103981 */ /* 0x0002a8000c2e1d00 */
[----:B------:R3:W4:Y:S01]  /*02f0*/  @P0 LDG.E.EL.128 R20, desc[UR8][R12.64] ;  /* 0x000000080c140981 */ /* 0x000722000c2e1d00 */
[----:B------:R-:W-:Y:S01]  /*0300*/  VIADD R32, R8, 0xffffe000 ;  /* 0xffffe00008207836 */ /* 0x000fe20000000000 */
[----:B-1----:R-:W-:-:S03]  /*0310*/  LEA R10, R9, 0x1, 0x1 ;  /* 0x00000001090a7811 */ /* 0x002fc600078e08ff */
[----:B------:R-:W-:Y:S01]  /*0320*/  IMAD.IADD R11, R5, 0x1, R32 ;  /* 0x00000001050b7824 */ /* 0x000fe200078e0220 */
[----:B---3--:R-:W-:-:S03]  /*0330*/  CS2R R12, SRZ ;  /* 0x00000000000c7805 */ /* 0x008fc6000001ff00 */
[----:B------:R-:W-:Y:S01]  /*0340*/  IMAD R11, R6, 0x4400, R11 ;  /* 0x00004400060b7824 */ /* 0x000fe200078e020b */
[----:B--2---:R-:W-:Y:S02]  /*0350*/  SEL R15, R16, 0xff800000, P3 ;  /* 0xff800000100f7807 */ /* 0x004fe40001800000 */
[----:B------:R-:W-:Y:S02]  /*0360*/  SEL R14, R17, 0xff800000, P3 ;  /* 0xff800000110e7807 */ /* 0x000fe40001800000 */
[----:B----4-:R-:W-:Y:S02]  /*0370*/  SEL R20, R20, 0xff800000, P0 ;  /* 0xff80000014147807 */ /* 0x010fe40000000000 */
[----:B------:R-:W-:Y:S02]  /*0380*/  SEL R21, R21, 0xff800000, P0 ;  /* 0xff80000015157807 */ /* 0x000fe40000000000 */
[----:B------:R-:W-:Y:S02]  /*0390*/  FSETP.GT.AND P2, PT, R20, R15, PT ;  /* 0x0000000f1400720b */ /* 0x000fe40003f44000 */
[----:B------:R-:W-:-:S02]  /*03a0*/  FSETP.GT.AND P4, PT, R21, R14, PT ;  /* 0x0000000e1500720b */ /* 0x000fc40003f84000 */
[----:B------:R-:W-:Y:S02]  /*03b0*/  SEL R17, R18, 0xff800000, P3 ;  /* 0xff80000012117807 */ /* 0x000fe40001800000 */
[----:B------:R-:W-:Y:S02]  /*03c0*/  SEL R22, R22, 0xff800000, P0 ;  /* 0xff80000016167807 */ /* 0x000fe40000000000 */
[----:B------:R-:W-:Y:S02]  /*03d0*/  SEL R16, R19, 0xff800000, P3 ;  /* 0xff80000013107807 */ /* 0x000fe40001800000 */
[----:B------:R-:W-:Y:S02]  /*03e0*/  FSETP.NAN.AND P1, PT, R20, R20, PT ;  /* 0x000000141400720b */ /* 0x000fe40003f28000 */
[----:B------:R-:W-:Y:S02]  /*03f0*/  FSETP.GT.AND P3, PT, R22, R17, PT ;  /* 0x000000111600720b */ /* 0x000fe40003f64000 */
[----:B------:R-:W-:-:S02]  /*0400*/  SEL R23, R23, 0xff800000, P0 ;  /* 0xff80000017177807 */ /* 0x000fc40000000000 */
[----:B------:R-:W-:Y:S02]  /*0410*/  @!P2 SEL R20, R20, R15, P1 ;  /* 0x0000000f1414a207 */ /* 0x000fe40000800000 */
[----:B------:R-:W-:Y:S02]  /*0420*/  P2R R55, PR, RZ, 0x4 ;  /* 0x00000004ff377803 */ /* 0x000fe40000000000 */
[----:B------:R-:W-:Y:S02]  /*0430*/  FSETP.NAN.AND P1, PT, R21, R21, PT ;  /* 0x000000151500720b */ /* 0x000fe40003f28000 */
[----:B------:R-:W-:Y:S02]  /*0440*/  FSETP.GT.AND P2, PT, R23, R16, PT ;  /* 0x000000101700720b */ /* 0x000fe40003f44000 */
[----:B------:R-:W-:Y:S02]  /*0450*/  @!P4 SEL R21, R21, R14, P1 ;  /* 0x0000000e1515c207 */ /* 0x000fe40000800000 */
[----:B------:R-:W-:-:S02]  /*0460*/  CS2R R14, SRZ ;  /* 0x00000000000e7805 */ /* 0x000fc4000001ff00 */
[C---:B------:R-:W-:Y:S02]  /*0470*/  FSETP.NAN.AND P1, PT, R22.reuse, R22, PT ;  /* 0x000000161600720b */ /* 0x040fe40003f28000 */
[----:B------:R-:W-:Y:S02]  /*0480*/  P2R R61, PR, RZ, 0x8 ;  /* 0x00000008ff3d7803 */ /* 0x000fe40000000000 */
[----:B------:R-:W-:Y:S02]  /*0490*/  @!P3 SEL R22, R22, R17, P1 ;  /* 0x000000111616b207 */ /* 0x000fe40000800000 */
[C---:B------:R-:W-:Y:S02]  /*04a0*/  FSETP.NAN.AND P1, PT, R23.reuse, R23, PT ;  /* 0x000000171700720b */ /* 0x040fe40003f28000 */
[----:B------:R-:W-:Y:S02]  /*04b0*/  P2R R56, PR, RZ, 0x4 ;  /* 0x00000004ff387803 */ /* 0x000fe40000000000 */
[----:B------:R-:W-:-:S02]  /*04c0*/  @!P2 SEL R23, R23, R16, P1 ;  /* 0x000000101717a207 */ /* 0x000fc40000800000 */
[----:B------:R-:W-:Y:S02]  /*04d0*/  ISETP.GT.AND P1, PT, R9, -0x1, PT ;  /* 0xffffffff0900780c */ /* 0x000fe40003f24270 */
[----:B------:R-:W-:Y:S02]  /*04e0*/  ISETP.GT.AND P6, PT, R6, -0x1, PT ;  /* 0xffffffff0600780c */ /* 0x000fe40003fc4270 */
[----:B------:R-:W-:Y:S01]  /*04f0*/  ISETP.LT.AND P5, PT, R10, 0x11, P1 ;  /* 0x000000110a00780c */ /* 0x000fe20000fa1270 */
[----:B------:R-:W-:Y:S01]  /*0500*/  IMAD.WIDE R10, R11, 0x4, R2 ;  /* 0x000000040b0a7825 */ /* 0x000fe200078e0202 */
[----:B------:R-:W-:Y:S02]  /*0510*/  P2R R62, PR, RZ, 0x10 ;  /* 0x00000010ff3e7803 */ /* 0x000fe40000000000 */
[----:B------:R-:W-:Y:S01]  /*0520*/  ISETP.GT.AND P1, PT, R6, RZ, P5 ;  /* 0x000000ff0600720c */ /* 0x000fe20002f24270 */
[----:B------:R-:W-:Y:S01]  /*0530*/  VIADD R34, R8, 0xfffffe00 ;  /* 0xfffffe0008227836 */ /* 0x000fe20000000000 */
[----:B------:R-:W-:-:S02]  /*0540*/  P2R R78, PR, RZ, 0x20 ;  /* 0x00000020ff4e7803 */ /* 0x000fc40000000000 */
[----:B------:R-:W-:-:S04]  /*0550*/  ISETP.LT.AND P1, PT, R5, 0x200, P1 ;  /* 0x000002000500780c */ /* 0x000fc80000f21270 */
[----:B------:R-:W-:-:S13]  /*0560*/  ISETP.LT.AND P1, PT, R0, 0x144, P1 ;  /* 0x000001440000780c */ /* 0x000fda0000f21270 */
[----:B------:R1:W2:Y:S01]  /*0570*/  @P1 LDG.E.EL.128 R12, desc[UR8][R10.64] ;  /* 0x000000080a0c1981 */ /* 0x0002a2000c2e1d00 */
[----:B------:R-:W-:Y:S01]  /*0580*/  P2R R25, PR, RZ, 0x2 ;  /* 0x00000002ff197803 */ /* 0x000fe20000000000 */
[----:B-1----:R-:W-:-:S04]  /*0590*/  IMAD.IADD R11, R5, 0x1, R34 ;  /* 0x00000001050b7824 */ /* 0x002fc800078e0222 */
[----:B------:R-:W-:-:S04]  /*05a0*/  IMAD R11, R6, 0x4400, R11 ;  /* 0x00004400060b7824 */ /* 0x000fc800078e020b */
[----:B------:R-:W-:Y:S01]  /*05b0*/  IMAD.WIDE R10, R11, 0x4, R2 ;  /* 0x000000040b0a7825 */ /* 0x000fe200078e0202 */
[----:B--2---:R-:W-:Y:S02]  /*05c0*/  SEL R16, R15, 0xff800000, P1 ;  /* 0xff8000000f107807 */ /* 0x004fe40000800000 */
[----:B------:R-:W-:Y:S02]  /*05d0*/  SEL R15, R14, 0xff800000, P1 ;  /* 0xff8000000e0f7807 */ /* 0x000fe40000800000 */
[-C--:B------:R-:W-:Y:S02]  /*05e0*/  FSETP.GEU.AND P3, PT, R23, R16.reuse, PT ;  /* 0x000000101700720b */ /* 0x080fe40003f6e000 */
[----:B------:R-:W-:Y:S02]  /*05f0*/  FSETP.NAN.AND P2, PT, R16, R16, PT ;  /* 0x000000101000720b */ /* 0x000fe40003f48000 */
[----:B------:R-:W-:Y:S02]  /*0600*/  P2R R63, PR, RZ, 0x8 ;  /* 0x00000008ff3f7803 */ /* 0x000fe40000000000 */
[----:B------:R-:W-:-:S02]  /*0610*/  SEL R14, R13, 0xff800000, P1 ;  /* 0xff8000000d0e7807 */ /* 0x000fc40000800000 */
[----:B------:R-:W-:-:S05]  /*0620*/  SEL R13, R12, 0xff800000, P1 ;  /* 0xff8000000c0d7807 */ /* 0x000fca0000800000 */
[----:B------:R-:W-:Y:S02]  /*0630*/  @P3 SEL R16, R16, R23, P2 ;  /* 0x0000001710103207 */ /* 0x000fe40001000000 */
[-C--:B------:R-:W-:Y:S02]  /*0640*/  FSETP.GEU.AND P3, PT, R22, R15.reuse, PT ;  /* 0x0000000f1600720b */ /* 0x080fe40003f6e000 */
[----:B------:R-:W-:Y:S02]  /*0650*/  FSETP.NAN.AND P2, PT, R15, R15, PT ;  /* 0x0000000f0f00720b */ /* 0x000fe40003f48000 */
[----:B------:R-:W-:-:S09]  /*0660*/  P2R R66, PR, RZ, 0x8 ;  /* 0x00000008ff427803 */ /* 0x000fd20000000000 */
[----:B------:R-:W-:Y:S02]  /*0670*/  @P3 SEL R15, R15, R22, P2 ;  /* 0x000000160f0f3207 */ /* 0x000fe40001000000 */
[----:B------:R-:W-:Y:S02]  /*0680*/  CS2R R22, SRZ ;  /* 0x0000000000167805 */ /* 0x000fe4000001ff00 */
[-C--:B------:R-:W-:Y:S02]  /*0690*/  FSETP.GEU.AND P3, PT, R21, R14.reuse, PT ;  /* 0x0000000e1500720b */ /* 0x080fe40003f6e000 */
[----:B------:R-:W-:Y:S02]  /*06a0*/  FSETP.NAN.AND P2, PT, R14, R14, PT ;  /* 0x0000000e0e00720b */ /* 0x000fe40003f48000 */
[----:B------:R-:W-:-:S09]  /*06b0*/  P2R R65, PR, RZ, 0x8 ;  /* 0x00000008ff417803 */ /* 0x000fd20000000000 */
[----:B------:R-:W-:Y:S02]  /*06c0*/  @P3 SEL R14, R14, R21, P2 ;  /* 0x000000150e0e3207 */ /* 0x000fe40001000000 */
[-C--:B------:R-:W-:Y:S02]  /*06d0*/  FSETP.GEU.AND P3, PT, R20, R13.reuse, PT ;  /* 0x0000000d1400720b */ /* 0x080fe40003f6e000 */
[----:B------:R-:W-:Y:S02]  /*06e0*/  FSETP.NAN.AND P2, PT, R13, R13, PT ;  /* 0x0000000d0d00720b */ /* 0x000fe40003f48000 */
[----:B------:R-:W-:-:S09]  /*06f0*/  P2R R64, PR, RZ, 0x8 ;  /* 0x00000008ff407803 */ /* 0x000fd20000000000 */
[----:B------:R-:W-:Y:S02]  /*0700*/  @P3 SEL R13, R13, R20, P2 ;  /* 0x000000140d0d3207 */ /* 0x000fe40001000000 */
[----:B------:R-:W-:Y:S02]  /*0710*/  CS2R R20, SRZ ;  /* 0x0000000000147805 */ /* 0x000fe4000001ff00 */
[----:B------:R-:W-:-:S04]  /*0720*/  ISETP.GT.AND P2, PT, R9, RZ, P6 ;  /* 0x000000ff0900720c */ /* 0x000fc80003744270 */
[----:B------:R-:W-:-:S04]  /*0730*/  ISETP.LT.AND P2, PT, R5, 0x200, P2 ;  /* 0x000002000500780c */ /* 0x000fc80001741270 */
[----:B------:R-:W-:-:S13]  /*0740*/  ISETP.LT.AND P2, PT, R0, 0x144, P2 ;  /* 0x000001440000780c */ /* 0x000fda0001741270 */
[----:B------:R1:W2:Y:S01]  /*0750*/  @P2 LDG.E.EL.128 R20, desc[UR8][R10.64] ;  /* 0x000000080a142981 */ /* 0x0002a2000c2e1d00 */
[----:B------:R-:W-:Y:S01]  /*0760*/  VIADD R30, R8, 0x200 ;  /* 0x00000200081e7836 */ /* 0x000fe20000000000 */
        /* <DEDUP_REMOVED lines=26> */
[----:B------:R-:W-:Y:S02]  /*0910*/  ISETP.GE.AND P3, PT, R5, 0x200, PT ;  /* 0x000002000500780c */ /* 0x000fe40003f66270 */
[----:B------:R-:W-:Y:S02]  /*0920*/  LOP3.LUT R16, R6, R9, RZ, 0xfc, !PT ;  /* 0x0000000906107212 */ /* 0x000fe400078efcff */
[----:B------:R-:W-:-:S04]  /*0930*/  ISETP.LT.AND P1, PT, R0, 0x144, !P3 ;  /* 0x000001440000780c */ /* 0x000fc80005f21270 */
[----:B------:R-:W-:Y:S02]  /*0940*/  ISETP.GT.AND P3, PT, R16, -0x1, P1 ;  /* 0xffffffff1000780c */ /* 0x000fe40000f64270 */
[----:B------:R-:W-:-:S11]  /*0950*/  P2R R42, PR, RZ, 0x2 ;  /* 0x00000002ff2a7803 */ /* 0x000fd60000000000 */
[----:B------:R1:W2:Y:S01]  /*0960*/  @P3 LDG.E.EL.128 R12, desc[UR8][R10.64] ;  /* 0x000000080a0c3981 */ /* 0x0002a2000c2e1d00 */
[----:B------:R-:W-:Y:S01]  /*0970*/  VIADD R26, R8, 0x2000 ;  /* 0x00002000081a7836 */ /* 0x000fe20000000000 */
[----:B------:R-:W-:Y:S02]  /*0980*/  CS2R R72, SRZ ;  /* 0x0000000000487805 */ /* 0x000fe4000001ff00 */
[----:B------:R-:W-:Y:S02]  /*0990*/  CS2R R74, SRZ ;  /* 0x00000000004a7805 */ /* 0x000fe4000001ff00 */
        /* <DEDUP_REMOVED lines=26> */
[----:B------:R-:W-:-:S04]  /*0b40*/  ISETP.GT.AND P4, PT, R6, -0x1, P5 ;  /* 0xffffffff0600780c */ /* 0x000fc80002f84270 */
[----:B------:R-:W-:-:S04]  /*0b50*/  ISETP.LT.AND P4, PT, R5, 0x200, P4 ;  /* 0x000002000500780c */ /* 0x000fc80002781270 */
[----:B------:R-:W-:-:S13]  /*0b60*/  ISETP.LT.AND P4, PT, R0, 0x144, P4 ;  /* 0x000001440000780c */ /* 0x000fda0002781270 */
[----:B------:R1:W2:Y:S02]  /*0b70*/  @P4 LDG.E.EL.128 R20, desc[UR8][R10.64] ;  /* 0x000000080a144981 */ /* 0x0002a4000c2e1d00 */
[----:B-1----:R-:W-:Y:S01]  /*0b80*/  LEA R10, R6, 0x1, 0x1 ;  /* 0x00000001060a7811 */ /* 0x002fe200078e08ff */
[----:B------:R-:W-:-:S04]  /*0b90*/  IMAD.IADD R11, R5, 0x1, R26 ;  /* 0x00000001050b7824 */ /* 0x000fc800078e021a */
[----:B------:R-:W-:Y:S01]  /*0ba0*/  IMAD R11, R6, 0x4400, R11 ;  /* 0x00004400060b7824 */ /* 0x000fe200078e020b */
        /* <DEDUP_REMOVED lines=22> */
[----:B------:R-:W-:Y:S01]  /*0d10*/  ISETP.LT.AND P1, PT, R10, 0x11, P6 ;  /* 0x000000110a00780c */ /* 0x000fe20003721270 */
[----:B------:R-:W-:-:S03]  /*0d20*/  IMAD.WIDE R10, R11, 0x4, R2 ;  /* 0x000000040b0a7825 */ /* 0x000fc600078e0202 */
[----:B------:R-:W-:Y:S02]  /*0d30*/  ISETP.GT.AND P5, PT, R9, RZ, P1 ;  /* 0x000000ff0900720c */ /* 0x000fe40000fa4270 */
[----:B------:R-:W-:Y:S02]  /*0d40*/  P2R R84, PR, RZ, 0x2 ;  /* 0x00000002ff547803 */ /* 0x000fe40000000000 */
[----:B------:R-:W-:-:S04]  /*0d50*/  ISETP.LT.AND P5, PT, R5, 0x200, P5 ;  /* 0x000002000500780c */ /* 0x000fc80002fa1270 */
[----:B------:R-:W-:-:S13]  /*0d60*/  ISETP.LT.AND P5, PT, R0, 0x144, P5 ;  /* 0x000001440000780c */ /* 0x000fda0002fa1270 */
[----:B------:R1:W2:Y:S02]  /*0d70*/  @P5 LDG.E.EL.128 R12, desc[UR8][R10.64] ;  /* 0x000000080a0c5981 */ /* 0x0002a4000c2e1d00 */
[----:B-1----:R-:W-:Y:S01]  /*0d80*/  VIADD R10, R8, 0x2200 ;  /* 0x00002200080a7836 */ /* 0x002fe20000000000 */
[----:B--2---:R-:W-:Y:S02]  /*0d90*/  SEL R16, R15, 0xff800000, P5 ;  /* 0xff8000000f107807 */ /* 0x004fe40002800000 */
[----:B------:R-:W-:Y:S02]  /*0da0*/  SEL R15, R14, 0xff800000, P5 ;  /* 0xff8000000e0f7807 */ /* 0x000fe40002800000 */
[-C--:B------:R-:W-:Y:S02]  /*0db0*/  FSETP.GEU.AND P2, PT, R23, R16.reuse, PT ;  /* 0x000000101700720b */ /* 0x080fe40003f4e000 */
[----:B------:R-:W-:Y:S02]  /*0dc0*/  FSETP.NAN.AND P6, PT, R16, R16, PT ;  /* 0x000000101000720b */ /* 0x000fe40003fc8000 */
[----:B------:R-:W-:-:S02]  /*0dd0*/  P2R R57, PR, RZ, 0x4 ;  /* 0x00000004ff397803 */ /* 0x000fc40000000000 */
[----:B------:R-:W-:Y:S02]  /*0de0*/  SEL R14, R13, 0xff800000, P5 ;  /* 0xff8000000d0e7807 */ /* 0x000fe40002800000 */
[----:B------:R-:W-:-:S05]  /*0df0*/  SEL R11, R12, 0xff800000, P5 ;  /* 0xff8000000c0b7807 */ /* 0x000fca0002800000 */
[----:B------:R-:W-:Y:S02]  /*0e00*/  @P2 SEL R16, R16, R23, P6 ;  /* 0x0000001710102207 */ /* 0x000fe40003000000 */
        /* <DEDUP_REMOVED lines=8> */
[-C--:B------:R-:W-:Y:S02]  /*0e90*/  FSETP.GEU.AND P2, PT, R20, R11.reuse, PT ;  /* 0x0000000b1400720b */ /* 0x080fe40003f4e000 */
[----:B------:R-:W-:Y:S02]  /*0ea0*/  FSETP.NAN.AND P6, PT, R11, R11, PT ;  /* 0x0000000b0b00720b */ /* 0x000fe40003fc8000 */
[----:B------:R-:W-:Y:S02]  /*0eb0*/  LOP3.LUT R21, R5, 0x4, RZ, 0xfc, !PT ;  /* 0x0000000405157812 */ /* 0x000fe400078efcff */
[----:B------:R-:W-:-:S07]  /*0ec0*/  P2R R59, PR, RZ, 0x4 ;  /* 0x00000004ff3b7803 */ /* 0x000fce0000000000 */
[----:B------:R-:W-:Y:S02]  /*0ed0*/  @P2 SEL R11, R11, R20, P6 ;  /* 0x000000140b0b2207 */ /* 0x000fe40003000000 */
[----:B------:R-:W-:Y:S01]  /*0ee0*/  ISETP.GT.AND P6, PT, R9, -0x1, P1 ;  /* 0xffffffff0900780c */ /* 0x000fe20000fc4270 */
[----:B------:R-:W-:Y:S01]  /*0ef0*/  IMAD.IADD R9, R5, 0x1, R10 ;  /* 0x0000000105097824 */ /* 0x000fe200078e020a */
[----:B------:R-:W-:Y:S02]  /*0f00*/  ISETP.NE.AND P2, PT, R35, RZ, PT ;  /* 0x000000ff2300720c */ /* 0x000fe40003f45270 */
[----:B------:R-:W-:Y:S01]  /*0f10*/  ISETP.LT.AND P6, PT, R5, 0x200, P6 ;  /* 0x000002000500780c */ /* 0x000fe200037c1270 */
[----:B------:R-:W-:-:S03]  /*0f20*/  IMAD R9, R6, 0x4400, R9 ;  /* 0x0000440006097824 */ /* 0x000fc600078e0209 */
[----:B------:R-:W-:Y:S01]  /*0f30*/  ISETP.LT.AND P6, PT, R0, 0x144, P6 ;  /* 0x000001440000780c */ /* 0x000fe200037c1270 */
[----:B------:R-:W-:-:S12]  /*0f40*/  IMAD.WIDE R12, R9, 0x4, R2 ;  /* 0x00000004090c7825 */ /* 0x000fd800078e0202 */
[----:B------:R1:W2:Y:S01]  /*0f50*/  @P6 LDG.E.EL.128 R72, desc[UR8][R12.64] ;  /* 0x000000080c486981 */ /* 0x0002a2000c2e1d00 */
[----:B------:R-:W-:Y:S01]  /*0f60*/  IMAD.IADD R9, R21, 0x1, R36 ;  /* 0x0000000115097824 */ /* 0x000fe200078e0224 */
[----:B------:R-:W-:-:S03]  /*0f70*/  CS2R R18, SRZ ;  /* 0x0000000000127805 */ /* 0x000fc6000001ff00 */
[----:B------:R-:W-:-:S04]  /*0f80*/  IMAD R9, R6, 0x4400, R9 ;  /* 0x0000440006097824 */ /* 0x000fc800078e0209 */
[----:B------:R-:W-:Y:S01]  /*0f90*/  IMAD.WIDE R38, R9, 0x4, R2 ;  /* 0x0000000409267825 */ /* 0x000fe200078e0202 */
[----:B-1----:R-:W-:Y:S02]  /*0fa0*/  CS2R R12, SRZ ;  /* 0x00000000000c7805 */ /* 0x002fe4000001ff00 */
[----:B--2---:R-:W-:Y:S02]  /*0fb0*/  SEL R24, R72, 0xff800000, P6 ;  /* 0xff80000048187807 */ /* 0x004fe40003000000 */
[----:B------:R-:W-:Y:S02]  /*0fc0*/  SEL R23, R73, 0xff800000, P6 ;  /* 0xff80000049177807 */ /* 0x000fe40003000000 */
[-C--:B------:R-:W-:Y:S02]  /*0fd0*/  FSETP.GEU.AND P3, PT, R11, R24.reuse, PT ;  /* 0x000000180b00720b */ /* 0x080fe40003f6e000 */
[----:B------:R-:W-:Y:S02]  /*0fe0*/  FSETP.NAN.AND P1, PT, R24, R24, PT ;  /* 0x000000181800720b */ /* 0x000fe40003f28000 */
[----:B------:R-:W-:-:S02]  /*0ff0*/  P2R R70, PR, RZ, 0x8 ;  /* 0x00000008ff467803 */ /* 0x000fc40000000000 */
[----:B------:R-:W-:Y:S02]  /*1000*/  SEL R22, R74, 0xff800000, P6 ;  /* 0xff8000004a167807 */ /* 0x000fe40003000000 */
[----:B------:R-:W-:-:S05]  /*1010*/  SEL R20, R75, 0xff800000, P6 ;  /* 0xff8000004b147807 */ /* 0x000fca0003000000 */
[----:B------:R-:W-:Y:S01]  /*1020*/  @P3 SEL R24, R24, R11, P1 ;  /* 0x0000000b18183207 */ /* 0x000fe20000800000 */
[----:B------:R-:W-:Y:S01]  /*1030*/  IMAD.IADD R11, R21, 0x1, R28 ;  /* 0x00000001150b7824 */ /* 0x000fe200078e021c */
[-C--:B------:R-:W-:Y:S02]  /*1040*/  FSETP.GEU.AND P3, PT, R14, R23.reuse, PT ;  /* 0x000000170e00720b */ /* 0x080fe40003f6e000 */
[----:B------:R-:W-:Y:S01]  /*1050*/  FSETP.NAN.AND P1, PT, R23, R23, PT ;  /* 0x000000171700720b */ /* 0x000fe20003f28000 */
[----:B------:R-:W-:Y:S01]  /*1060*/  IMAD R11, R6, 0x4400, R11 ;  /* 0x00004400060b7824 */ /* 0x000fe200078e020b */
[----:B------:R-:W-:-:S03]  /*1070*/  P2R R69, PR, RZ, 0x8 ;  /* 0x00000008ff457803 */ /* 0x000fc60000000000 */
[----:B------:R-:W-:-:S06]  /*1080*/  IMAD.WIDE R40, R11, 0x4, R2 ;  /* 0x000000040b287825 */ /* 0x000fcc00078e0202 */
[----:B------:R-:W-:Y:S02]  /*1090*/  @P3 SEL R23, R23, R14, P1 ;  /* 0x0000000e17173207 */ /* 0x000fe40000800000 */
[-C--:B------:R-:W-:Y:S02]  /*10a0*/  FSETP.GEU.AND P3, PT, R15, R22.reuse, PT ;  /* 0x000000160f00720b */ /* 0x080fe40003f6e000 */
[----:B------:R-:W-:Y:S02]  /*10b0*/  FSETP.NAN.AND P1, PT, R22, R22, PT ;  /* 0x000000161600720b */ /* 0x000fe40003f28000 */
[----:B------:R-:W-:-:S09]  /*10c0*/  P2R R68, PR, RZ, 0x8 ;  /* 0x00000008ff447803 */ /* 0x000fd20000000000 */
[----:B------:R-:W-:Y:S02]  /*10d0*/  @P3 SEL R22, R22, R15, P1 ;  /* 0x0000000f16163207 */ /* 0x000fe40000800000 */
[----:B------:R-:W-:Y:S02]  /*10e0*/  CS2R R14, SRZ ;  /* 0x00000000000e7805 */ /* 0x000fe4000001ff00 */
[-C--:B------:R-:W-:Y:S02]  /*10f0*/  FSETP.GEU.AND P3, PT, R16, R20.reuse, PT ;  /* 0x000000141000720b */ /* 0x080fe40003f6e000 */
[C---:B------:R-:W-:Y:S02]  /*1100*/  FSETP.NAN.AND P1, PT, R20.reuse, R20, PT ;  /* 0x000000141400720b */ /* 0x040fe40003f28000 */
[----:B------:R-:W-:Y:S01]  /*1110*/  P2R R67, PR, RZ, 0x8 ;  /* 0x00000008ff437803 */ /* 0x000fe20000000000 */
[----:B------:R-:W2:Y:S08]  /*1120*/  @P2 LDG.E.EL.128 R12, desc[UR8][R38.64] ;  /* 0x00000008260c2981 */ /* 0x000eb0000c2e1d00 */
[----:B------:R-:W-:-:S02]  /*1130*/  @P3 SEL R20, R20, R16, P1 ;  /* 0x0000001014143207 */ /* 0x000fc40000800000 */
[----:B------:R-:W-:-:S06]  /*1140*/  CS2R R16, SRZ ;  /* 0x0000000000107805 */ /* 0x000fcc000001ff00 */
[----:B------:R-:W3:Y:S01]  /*1150*/  @P0 LDG.E.EL.128 R16, desc[UR8][R40.64] ;  /* 0x0000000828100981 */ /* 0x000ee2000c2e1d00 */
[----:B--2---:R-:W-:Y:S02]  /*1160*/  SEL R12, R12, 0xff800000, P2 ;  /* 0xff8000000c0c7807 */ /* 0x004fe40001000000 */
[----:B---3--:R-:W-:-:S04]  /*1170*/  SEL R9, R16, 0xff800000, P0 ;  /* 0xff80000010097807 */ /* 0x008fc80000000000 */
[C---:B------:R-:W-:Y:S02]  /*1180*/  FSETP.GT.AND P3, PT, R9.reuse, R12, PT ;  /* 0x0000000c0900720b */ /* 0x040fe40003f64000 */
[----:B------:R-:W-:Y:S02]  /*1190*/  FSETP.NAN.AND P1, PT, R9, R9, PT ;  /* 0x000000090900720b */ /* 0x000fe40003f28000 */
[----:B------:R-:W-:Y:S02]  /*11a0*/  SEL R11, R17, 0xff800000, P0 ;  /* 0xff800000110b7807 */ /* 0x000fe40000000000 */
[----:B------:R-:W-:-:S07]  /*11b0*/  P2R R71, PR, RZ, 0x8 ;  /* 0x00000008ff477803 */ /* 0x000fce0000000000 */
[----:B------:R-:W-:Y:S02]  /*11c0*/  @!P3 SEL R9, R9, R12, P1 ;  /* 0x0000000c0909b207 */ /* 0x000fe40000800000 */
[----:B------:R-:W-:-:S04]  /*11d0*/  SEL R12, R13, 0xff800000, P2 ;  /* 0xff8000000d0c7807 */ /* 0x000fc80001000000 */
[C---:B------:R-:W-:Y:S02]  /*11e0*/  FSETP.GT.AND P3, PT, R11.reuse, R12, PT ;  /* 0x0000000c0b00720b */ /* 0x040fe40003f64000 */
[----:B------:R-:W-:Y:S02]  /*11f0*/  FSETP.NAN.AND P1, PT, R11, R11, PT ;  /* 0x0000000b0b00720b */ /* 0x000fe40003f28000 */
[----:B------:R-:W-:Y:S02]  /*1200*/  SEL R13, R14, 0xff800000, P2 ;  /* 0xff8000000e0d7807 */ /* 0x000fe40001000000 */
[----:B------:R-:W-:-:S07]  /*1210*/  SEL R18, R18, 0xff800000, P0 ;  /* 0xff80000012127807 */ /* 0x000fce0000000000 */
[----:B------:R-:W-:Y:S02]  /*1220*/  @!P3 SEL R11, R11, R12, P1 ;  /* 0x0000000c0b0bb207 */ /* 0x000fe40000800000 */
[C---:B------:R-:W-:Y:S02]  /*1230*/  FSETP.GT.AND P1, PT, R18.reuse, R13, PT ;  /* 0x0000000d1200720b */ /* 0x040fe40003f24000 */
[----:B------:R-:W-:Y:S02]  /*1240*/  P2R R73, PR, RZ, 0x8 ;  /* 0x00000008ff497803 */ /* 0x000fe40000000000 */
[----:B------:R-:W-:Y:S02]  /*1250*/  FSETP.NAN.AND P3, PT, R18, R18, PT ;  /* 0x000000121200720b */ /* 0x000fe40003f68000 */
[----:B------:R-:W-:Y:S02]  /*1260*/  SEL R12, R15, 0xff800000, P2 ;  /* 0xff8000000f0c7807 */ /* 0x000fe40001000000 */
[----:B------:R-:W-:-:S05]  /*1270*/  SEL R19, R19, 0xff800000, P0 ;  /* 0xff80000013137807 */ /* 0x000fca0000000000 */
[----:B------:R-:W-:Y:S02]  /*1280*/  @!P1 SEL R18, R18, R13, P3 ;  /* 0x0000000d12129207 */ /* 0x000fe40001800000 */
[----:B------:R-:W-:Y:S01]  /*1290*/  FSETP.GT.AND P3, PT, R19, R12, PT ;  /* 0x0000000c1300720b */ /* 0x000fe20003f64000 */
[----:B------:R-:W-:Y:S01]  /*12a0*/  IMAD.IADD R13, R21, 0x1, R32 ;  /* 0x00000001150d7824 */ /* 0x000fe200078e0220 */
[----:B------:R-:W-:Y:S02]  /*12b0*/  P2R R75, PR, RZ, 0x2 ;  /* 0x00000002ff4b7803 */ /* 0x000fe40000000000 */
[----:B------:R-:W-:Y:S02]  /*12c0*/  ISETP.NE.AND P1, PT, R25, RZ, PT ;  /* 0x000000ff1900720c */ /* 0x000fe40003f25270 */
[----:B------:R-:W-:Y:S01]  /*12d0*/  FSETP.NAN.AND P2, PT, R19, R19, PT ;  /* 0x000000131300720b */ /* 0x000fe20003f48000 */
[----:B------:R-:W-:Y:S01]  /*12e0*/  IMAD R17, R6, 0x4400, R13 ;  /* 0x0000440006117824 */ /* 0x000fe200078e020d */
[----:B------:R-:W-:-:S03]  /*12f0*/  CS2R R14, SRZ ;  /* 0x00000000000e7805 */ /* 0x000fc6000001ff00 */
[----:B------:R-:W-:Y:S02]  /*1300*/  IMAD.WIDE R16, R17, 0x4, R2 ;  /* 0x0000000411107825 */ /* 0x000fe400078e0202 */
[----:B------:R-:W-:Y:S02]  /*1310*/  @!P3 SEL R19, R19, R12, P2 ;  /* 0x0000000c1313b207 */ /* 0x000fe40001000000 */
[----:B------:R-:W-:-:S06]  /*1320*/  CS2R R12, SRZ ;  /* 0x00000000000c7805 */ /* 0x000fcc000001ff00 */
[----:B------:R-:W2:Y:S01]  /*1330*/  @P1 LDG.E.EL.128 R12, desc[UR8][R16.64] ;  /* 0x00000008100c1981 */ /* 0x000ea2000c2e1d00 */
[----:B------:R-:W-:Y:S02]  /*1340*/  P2R R77, PR, RZ, 0x8 ;  /* 0x00000008ff4d7803 */ /* 0x000fe40000000000 */
[----:B------:R-:W-:Y:S02]  /*1350*/  P2R R104, PR, RZ, 0x2 ;  /* 0x00000002ff687803 */ /* 0x000fe40000000000 */
[----:B--2---:R-:W-:-:S04]  /*1360*/  SEL R40, R15, 0xff800000, P1 ;  /* 0xff8000000f287807 */ /* 0x004fc80000800000 */
[-C--:B------:R-:W-:Y:S02]  /*1370*/  FSETP.GEU.AND P3, PT, R19, R40.reuse, PT ;  /* 0x000000281300720b */ /* 0x080fe40003f6e000 */
[----:B------:R-:W-:Y:S02]  /*1380*/  FSETP.NAN.AND P2, PT, R40, R40, PT ;  /* 0x000000282800720b */ /* 0x000fe40003f48000 */
[----:B------:R-:W-:-:S09]  /*1390*/  P2R R72, PR, RZ, 0x8 ;  /* 0x00000008ff487803 */ /* 0x000fd20000000000 */
[----:B------:R-:W-:Y:S02]  /*13a0*/  @P3 SEL R40, R40, R19, P2 ;  /* 0x0000001328283207 */ /* 0x000fe40001000000 */
[----:B------:R-:W-:-:S04]  /*13b0*/  SEL R19, R14, 0xff800000, P1 ;  /* 0xff8000000e137807 */ /* 0x000fc80000800000 */
[-C--:B------:R-:W-:Y:S02]  /*13c0*/  FSETP.GEU.AND P3, PT, R18, R19.reuse, PT ;  /* 0x000000131200720b */ /* 0x080fe40003f6e000 */
[----:B------:R-:W-:Y:S02]  /*13d0*/  FSETP.NAN.AND P2, PT, R19, R19, PT ;  /* 0x000000131300720b */ /* 0x000fe40003f48000 */
[----:B------:R-:W-:-:S09]  /*13e0*/  SEL R38, R13, 0xff800000, P1 ;  /* 0xff8000000d267807 */ /* 0x000fd20000800000 */
[----:B------:R-:W-:Y:S02]  /*13f0*/  @P3 SEL R19, R19, R18, P2 ;  /* 0x0000001213133207 */ /* 0x000fe40001000000 */
[-C--:B------:R-:W-:Y:S02]  /*1400*/  FSETP.GEU.AND P2, PT, R11, R38.reuse, PT ;  /* 0x000000260b00720b */ /* 0x080fe40003f4e000 */
[----:B------:R-:W-:Y:S02]  /*1410*/  P2R R74, PR, RZ, 0x8 ;  /* 0x00000008ff4a7803 */ /* 0x000fe40000000000 */
[----:B------:R-:W-:Y:S02]  /*1420*/  FSETP.NAN.AND P3, PT, R38, R38, PT ;  /* 0x000000262600720b */ /* 0x000fe40003f68000 */
[----:B------:R-:W-:-:S07]  /*1430*/  SEL R18, R12, 0xff800000, P1 ;  /* 0xff8000000c127807 */ /* 0x000fce0000800000 */
[----:B------:R-:W-:Y:S02]  /*1440*/  @P2 SEL R38, R38, R11, P3 ;  /* 0x0000000b26262207 */ /* 0x000fe40001800000 */
[-C--:B------:R-:W-:Y:S02]  /*1450*/  FSETP.GEU.AND P3, PT, R9, R18.reuse, PT ;  /* 0x000000120900720b */ /* 0x080fe40003f6e000 */
[----:B------:R-:W-:Y:S02]  /*1460*/  FSETP.NAN.AND P1, PT, R18, R18, PT ;  /* 0x000000121200720b */ /* 0x000fe40003f28000 */
[----:B------:R-:W-:Y:S02]  /*1470*/  P2R R76, PR, RZ, 0x4 ;  /* 0x00000004ff4c7803 */ /* 0x000fe40000000000 */
[----:B------:R-:W-:-:S07]  /*1480*/  ISETP.NE.AND P2, PT, R27, RZ, PT ;  /* 0x000000ff1b00720c */ /* 0x000fce0003f45270 */
[----:B------:R-:W-:Y:S01]  /*1490*/  @P3 SEL R18, R18, R9, P1 ;  /* 0x0000000912123207 */ /* 0x000fe20000800000 */
[----:B------:R-:W-:Y:S01]  /*14a0*/  IMAD.IADD R9, R21, 0x1, R34 ;  /* 0x0000000115097824 */ /* 0x000fe200078e0222 */
[----:B------:R-:W-:-:S03]  /*14b0*/  CS2R R12, SRZ ;  /* 0x00000000000c7805 */ /* 0x000fc6000001ff00 */
[----:B------:R-:W-:Y:S01]  /*14c0*/  IMAD R9, R6, 0x4400, R9 ;  /* 0x0000440006097824 */ /* 0x000fe200078e0209 */
[----:B------:R-:W-:-:S03]  /*14d0*/  CS2R R14, SRZ ;  /* 0x00000000000e7805 */ /* 0x000fc6000001ff00 */
[----:B------:R-:W-:-:S05]  /*14e0*/  IMAD.WIDE R16, R9, 0x4, R2 ;  /* 0x0000000409107825 */ /* 0x000fca00078e0202 */
[----:B------:R-:W2:Y:S01]  /*14f0*/  @P2 LDG.E.EL.128 R12, desc[UR8][R16.64] ;  /* 0x00000008100c2981 */ /* 0x000ea2000c2e1d00 */
[----:B------:R-:W-:Y:S02]  /*1500*/  P2R R79, PR, RZ, 0x8 ;  /* 0x00000008ff4f7803 */ /* 0x000fe40000000000 */
[----:B--2---:R-:W-:-:S04]  /*1510*/  SEL R9, R12, 0xff800000, P2 ;  /* 0xff8000000c097807 */ /* 0x004fc80001000000 */
[-C--:B------:R-:W-:Y:S02]  /*1520*/  FSETP.GEU.AND P3, PT, R18, R9.reuse, PT ;  /* 0x000000091200720b */ /* 0x080fe40003f6e000 */
[----:B------:R-:W-:Y:S02]  /*1530*/  FSETP.NAN.AND P1, PT, R9, R9, PT ;  /* 0x000000090900720b */ /* 0x000fe40003f28000 */
[----:B------:R-:W-:Y:S02]  /*1540*/  SEL R11, R13, 0xff800000, P2 ;  /* 0xff8000000d0b7807 */ /* 0x000fe40001000000 */
[----:B------:R-:W-:-:S07]  /*1550*/  P2R R80, PR, RZ, 0x8 ;  /* 0x00000008ff507803 */ /* 0x000fce0000000000 */
[----:B------:R-:W-:Y:S02]  /*1560*/  @P3 SEL R9, R9, R18, P1 ;  /* 0x0000001209093207 */ /* 0x000fe40000800000 */
[-C--:B------:R-:W-:Y:S02]  /*1570*/  FSETP.GEU.AND P3, PT, R38, R11.reuse, PT ;  /* 0x0000000b2600720b */ /* 0x080fe40003f6e000 */
[----:B------:R-:W-:Y:S02]  /*1580*/  FSETP.NAN.AND P1, PT, R11, R11, PT ;  /* 0x0000000b0b00720b */ /* 0x000fe40003f28000 */
[----:B------:R-:W-:Y:S02]  /*1590*/  SEL R18, R14, 0xff800000, P2 ;  /* 0xff8000000e127807 */ /* 0x000fe40001000000 */
[----:B------:R-:W-:-:S07]  /*15a0*/  P2R R81, PR, RZ, 0x8 ;  /* 0x00000008ff517803 */ /* 0x000fce0000000000 */
[----:B------:R-:W-:Y:S02]  /*15b0*/  @P3 SEL R11, R11, R38, P1 ;  /* 0x000000260b0b3207 */ /* 0x000fe40000800000 */
[-C--:B------:R-:W-:Y:S02]  /*15c0*/  FSETP.GEU.AND P3, PT, R19, R18.reuse, PT ;  /* 0x000000121300720b */ /* 0x080fe40003f6e000 */
[----:B------:R-:W-:Y:S01]  /*15d0*/  FSETP.NAN.AND P1, PT, R18, R18, PT ;  /* 0x000000121200720b */ /* 0x000fe20003f28000 */
[----:B------:R-:W-:Y:S01]  /*15e0*/  IMAD.IADD R13, R21, 0x1, R8 ;  /* 0x00000001150d7824 */ /* 0x000fe200078e0208 */
[----:B------:R-:W-:-:S03]  /*15f0*/  P2R R82, PR, RZ, 0x8 ;  /* 0x00000008ff527803 */ /* 0x000fc60000000000 */
[----:B------:R-:W-:-:S06]  /*1600*/  IMAD R17, R6, 0x4400, R13 ;  /* 0x0000440006117824 */ /* 0x000fcc00078e020d */
[----:B------:R-:W-:Y:S02]  /*1610*/  @P3 SEL R18, R18, R19, P1 ;  /* 0x0000001312123207 */ /* 0x000fe40000800000 */
[----:B------:R-:W-:Y:S02]  /*1620*/  ISETP.NE.AND P3, PT, R29, RZ, PT ;  /* 0x000000ff1d00720c */ /* 0x000fe40003f65270 */
[----:B------:R-:W-:Y:S02]  /*1630*/  CS2R R12, SRZ ;  /* 0x00000000000c7805 */ /* 0x000fe4000001ff00 */
[----:B------:R-:W-:Y:S02]  /*1640*/  SEL R19, R15, 0xff800000, P2 ;  /* 0xff8000000f137807 */ /* 0x000fe40001000000 */
[----:B------:R-:W-:Y:S01]  /*1650*/  CS2R R14, SRZ ;  /* 0x00000000000e7805 */ /* 0x000fe2000001ff00 */
[----:B------:R-:W-:-:S06]  /*1660*/  IMAD.WIDE R16, R17, 0x4, R2 ;  /* 0x0000000411107825 */ /* 0x000fcc00078e0202 */
[----:B------:R-:W2:Y:S01]  /*1670*/  @P3 LDG.E.EL.128 R12, desc[UR8][R16.64] ;  /* 0x00000008100c3981 */ /* 0x000ea2000c2e1d00 */
[----:B------:R-:W-:Y:S02]  /*1680*/  P2R R105, PR, RZ, 0x4 ;  /* 0x00000004ff697803 */ /* 0x000fe40000000000 */
[-C--:B------:R-:W-:Y:S02]  /*1690*/  FSETP.GEU.AND P2, PT, R40, R19.reuse, PT ;  /* 0x000000132800720b */ /* 0x080fe40003f4e000 */
[----:B------:R-:W-:Y:S02]  /*16a0*/  FSETP.NAN.AND P1, PT, R19, R19, PT ;  /* 0x000000131300720b */ /* 0x000fe40003f28000 */
[----:B------:R-:W-:-:S09]  /*16b0*/  P2R R83, PR, RZ, 0x4 ;  /* 0x00000004ff537803 */ /* 0x000fd20000000000 */
[----:B------:R-:W-:Y:S02]  /*16c0*/  @P2 SEL R19, R19, R40, P1 ;  /* 0x0000002813132207 */ /* 0x000fe40000800000 */
        /* <DEDUP_REMOVED lines=17> */
[----:B------:R-:W-:Y:S02]  /*17e0*/  FSETP.NAN.AND P1, PT, R18, R18, PT ;  /* 0x000000121200720b */ /* 0x000fe40003f28000 */
[----:B------:R-:W-:Y:S02]  /*17f0*/  CS2R R12, SRZ ;  /* 0x00000000000c7805 */ /* 0x000fe4000001ff00 */
[----:B------:R-:W-:-:S07]  /*1800*/  CS2R R14, SRZ ;  /* 0x00000000000e7805 */ /* 0x000fce000001ff00 */
[----:B------:R-:W-:Y:S01]  /*1810*/  @P2 SEL R18, R18, R9, P1 ;  /* 0x0000000912122207 */ /* 0x000fe20000800000 */
[----:B------:R-:W-:-:S04]  /*1820*/  IMAD.IADD R9, R21, 0x1, R30 ;  /* 0x0000000115097824 */ /* 0x000fc800078e021e */
[----:B------:R-:W-:-:S04]  /*1830*/  IMAD R9, R6, 0x4400, R9 ;  /* 0x0000440006097824 */ /* 0x000fc800078e0209 */
        /* <DEDUP_REMOVED lines=14> */
[-C--:B------:R-:W-:Y:S01]  /*1920*/  FSETP.GEU.AND P2, PT, R19, R18.reuse, PT ;  /* 0x000000121300720b */ /* 0x080fe20003f4e000 */
[----:B------:R-:W-:Y:S01]  /*1930*/  IMAD.IADD R13, R21, 0x1, R26 ;  /* 0x00000001150d7824 */ /* 0x000fe200078e021a */
[----:B------:R-:W-:-:S03]  /*1940*/  FSETP.NAN.AND P1, PT, R18, R18, PT ;  /* 0x000000121200720b */ /* 0x000fc60003f28000 */
[----:B------:R-:W-:Y:S01]  /*1950*/  IMAD R17, R6, 0x4400, R13 ;  /* 0x0000440006117824 */ /* 0x000fe200078e020d */
[----:B------:R-:W-:-:S03]  /*1960*/  CS2R R12, SRZ ;  /* 0x00000000000c7805 */ /* 0x000fc6000001ff00 */
[----:B------:R-:W-:-:S04]  /*1970*/  IMAD.WIDE R16, R17, 0x4, R2 ;  /* 0x0000000411107825 */ /* 0x000fc800078e0202 */
[----:B------:R-:W-:Y:S02]  /*1980*/  @P2 SEL R18, R18, R19, P1 ;  /* 0x0000001312122207 */ /* 0x000fe40000800000 */
[----:B------:R-:W-:Y:S02]  /*1990*/  SEL R19, R15, 0xff800000, P4 ;  /* 0xff8000000f137807 */ /* 0x000fe40002000000 */
[----:B------:R-:W-:-:S06]  /*19a0*/  CS2R R14, SRZ ;  /* 0x00000000000e7805 */ /* 0x000fcc000001ff00 */
        /* <DEDUP_REMOVED lines=30> */
[----:B------:R1:W2:Y:S01]  /*1b90*/  @P6 LDG.E.EL.128 R12, desc[UR8][R16.64] ;  /* 0x00000008100c6981 */ /* 0x0002a2000c2e1d00 */
[----:B------:R-:W-:Y:S02]  /*1ba0*/  P2R R37, PR, RZ, 0x8 ;  /* 0x00000008ff257803 */ /* 0x000fe40000000000 */
[----:B------:R-:W-:Y:S02]  /*1bb0*/  LOP3.LUT R27, R5, 0x8, RZ, 0xfc, !PT ;  /* 0x00000008051b7812 */ /* 0x000fe400078efcff */
[----:B------:R-:W-:Y:S02]  /*1bc0*/  P2R R96, PR, RZ, 0x4 ;  /* 0x00000004ff607803 */ /* 0x000fe40000000000 */
[----:B------:R-:W-:Y:S01]  /*1bd0*/  ISETP.NE.AND P2, PT, R35, RZ, PT ;  /* 0x000000ff2300720c */ /* 0x000fe20003f45270 */
[C---:B------:R-:W-:Y:S02]  /*1be0*/  IMAD.IADD R9, R27.reuse, 0x1, R36 ;  /* 0x000000011b097824 */ /* 0x040fe400078e0224 */
[----:B------:R-:W-:-:S02]  /*1bf0*/  IMAD.IADD R11, R27, 0x1, R28 ;  /* 0x000000011b0b7824 */ /* 0x000fc400078e021c */
[C---:B------:R-:W-:Y:S02]  /*1c00*/  IMAD R9, R6.reuse, 0x4400, R9 ;  /* 0x0000440006097824 */ /* 0x040fe400078e0209 */
[----:B------:R-:W-:Y:S01]  /*1c10*/  IMAD R11, R6, 0x4400, R11 ;  /* 0x00004400060b7824 */ /* 0x000fe200078e020b */
[----:B-1----:R-:W-:Y:S02]  /*1c20*/  CS2R R16, SRZ ;  /* 0x0000000000107805 */ /* 0x002fe4000001ff00 */
        /* <DEDUP_REMOVED lines=19> */
[----:B------:R-:W-:Y:S02]  /*1d60*/  CS2R R12, SRZ ;  /* 0x00000000000c7805 */ /* 0x000fe4000001ff00 */
[----:B------:R-:W-:Y:S01]  /*1d70*/  CS2R R14, SRZ ;  /* 0x00000000000e7805 */ /* 0x000fe2000001ff00 */
[----:B------:R-:W-:-:S05]  /*1d80*/  IMAD.WIDE R38, R9, 0x4, R2 ;  /* 0x0000000409267825 */ /* 0x000fca00078e0202 */
[----:B------:R-:W2:Y:S01]  /*1d90*/  @P2 LDG.E.EL.128 R16, desc[UR8][R38.64] ;  /* 0x0000000826102981 */ /* 0x000ea2000c2e1d00 */
[----:B------:R-:W-:Y:S01]  /*1da0*/  @P3 SEL R25, R25, R40, P1 ;  /* 0x0000002819193207 */ /* 0x000fe20000800000 */
[----:B------:R-:W-:-:S05]  /*1db0*/  IMAD.WIDE R40, R11, 0x4, R2 ;  /* 0x000000040b287825 */ /* 0x000fca00078e0202 */
[----:B------:R1:W3:Y:S01]  /*1dc0*/  @P0 LDG.E.EL.128 R12, desc[UR8][R40.64] ;  /* 0x00000008280c0981 */ /* 0x0002e2000c2e1d00 */
[----:B------:R-:W-:Y:S02]  /*1dd0*/  P2R R100, PR, RZ, 0x8 ;  /* 0x00000008ff647803 */ /* 0x000fe40000000000 */
[----:B-1----:R-:W-:Y:S02]  /*1de0*/  P2R R41, PR, RZ, 0x1 ;  /* 0x00000001ff297803 */ /* 0x002fe40000000000 */
[----:B--2---:R-:W-:Y:S02]  /*1df0*/  SEL R16, R16, 0xff800000, P2 ;  /* 0xff80000010107807 */ /* 0x004fe40001000000 */
[----:B---3--:R-:W-:-:S04]  /*1e00*/  SEL R9, R12, 0xff800000, P0 ;  /* 0xff8000000c097807 */ /* 0x008fc80000000000 */
[C---:B------:R-:W-:Y:S02]  /*1e10*/  FSETP.GT.AND P3, PT, R9.reuse, R16, PT ;  /* 0x000000100900720b */ /* 0x040fe40003f64000 */
[----:B------:R-:W-:Y:S02]  /*1e20*/  FSETP.NAN.AND P1, PT, R9, R9, PT ;  /* 0x000000090900720b */ /* 0x000fe40003f28000 */
[----:B------:R-:W-:Y:S02]  /*1e30*/  SEL R12, R17, 0xff800000, P2 ;  /* 0xff800000110c7807 */ /* 0x000fe40001000000 */
[----:B------:R-:W-:Y:S02]  /*1e40*/  SEL R11, R13, 0xff800000, P0 ;  /* 0xff8000000d0b7807 */ /* 0x000fe40000000000 */
[----:B------:R-:W-:-:S05]  /*1e50*/  P2R R101, PR, RZ, 0x8 ;  /* 0x00000008ff657803 */ /* 0x000fca0000000000 */
[----:B------:R-:W-:Y:S02]  /*1e60*/  @!P3 SEL R9, R9, R16, P1 ;  /* 0x000000100909b207 */ /* 0x000fe40000800000 */
[C---:B------:R-:W-:Y:S02]  /*1e70*/  FSETP.GT.AND P3, PT, R11.reuse, R12, PT ;  /* 0x0000000c0b00720b */ /* 0x040fe40003f64000 */
[----:B------:R-:W-:Y:S02]  /*1e80*/  FSETP.NAN.AND P1, PT, R11, R11, PT ;  /* 0x0000000b0b00720b */ /* 0x000fe40003f28000 */
[----:B------:R-:W-:Y:S02]  /*1e90*/  SEL R13, R18, 0xff800000, P2 ;  /* 0xff800000120d7807 */ /* 0x000fe40001000000 */
[----:B------:R-:W-:Y:S02]  /*1ea0*/  SEL R18, R14, 0xff800000, P0 ;  /* 0xff8000000e127807 */ /* 0x000fe40000000000 */
[----:B------:R-:W-:-:S05]  /*1eb0*/  P2R R102, PR, RZ, 0x8 ;  /* 0x00000008ff667803 */ /* 0x000fca0000000000 */
[----:B------:R-:W-:Y:S02]  /*1ec0*/  @!P3 SEL R11, R11, R12, P1 ;  /* 0x0000000c0b0bb207 */ /* 0x000fe40000800000 */
[C---:B------:R-:W-:Y:S02]  /*1ed0*/  FSETP.GT.AND P3, PT, R18.reuse, R13, PT ;  /* 0x0000000d1200720b */ /* 0x040fe40003f64000 */
[----:B------:R-:W-:Y:S02]  /*1ee0*/  SEL R12, R19, 0xff800000, P2 ;  /* 0xff800000130c7807 */ /* 0x000fe40001000000 */
[----:B------:R-:W-:Y:S02]  /*1ef0*/  SEL R19, R15, 0xff800000, P0 ;  /* 0xff8000000f137807 */ /* 0x000fe40000000000 */
[----:B------:R-:W-:Y:S02]  /*1f00*/  FSETP.NAN.AND P1, PT, R18, R18, PT ;  /* 0x000000121200720b */ /* 0x000fe40003f28000 */
[----:B------:R-:W-:-:S02]  /*1f10*/  FSETP.GT.AND P2, PT, R19, R12, PT ;  /* 0x0000000c1300720b */ /* 0x000fc40003f44000 */
[----:B------:R-:W-:-:S03]  /*1f20*/  FSETP.NAN.AND P0, PT, R19, R19, PT ;  /* 0x000000131300720b */ /* 0x000fc60003f08000 */
[----:B------:R-:W-:Y:S01]  /*1f30*/  @!P3 SEL R18, R18, R13, P1 ;  /* 0x0000000d1212b207 */ /* 0x000fe20000800000 */
[----:B------:R-:W-:Y:S01]  /*1f40*/  IMAD.IADD R13, R27, 0x1, R32 ;  /* 0x000000011b0d7824 */ /* 0x000fe200078e0220 */
[----:B------:R-:W-:-:S03]  /*1f50*/  ISETP.NE.AND P1, PT, R104, RZ, PT ;  /* 0x000000ff6800720c */ /* 0x000fc60003f25270 */
[----:B------:R-:W-:Y:S01]  /*1f60*/  IMAD R17, R6, 0x4400, R13 ;  /* 0x0000440006117824 */ /* 0x000fe200078e020d */
[----:B------:R-:W-:Y:S02]  /*1f70*/  CS2R R14, SRZ ;  /* 0x00000000000e7805 */ /* 0x000fe4000001ff00 */
[----:B------:R-:W-:Y:S02]  /*1f80*/  @!P2 SEL R19, R19, R12, P0 ;  /* 0x0000000c1313a207 */ /* 0x000fe40000000000 */
[----:B------:R-:W-:Y:S01]  /*1f90*/  CS2R R12, SRZ ;  /* 0x00000000000c7805 */ /* 0x000fe2000001ff00 */
[----:B------:R-:W-:-:S05]  /*1fa0*/  IMAD.WIDE R16, R17, 0x4, R2 ;  /* 0x0000000411107825 */ /* 0x000fca00078e0202 */
        /* <DEDUP_REMOVED lines=14> */
[----:B------:R-:W-:Y:S02]  /*2090*/  FSETP.GEU.AND P2, PT, R11, R38, PT ;  /* 0x000000260b00720b */ /* 0x000fe40003f4e000 */
[----:B------:R-:W-:-:S04]  /*20a0*/  SEL R18, R12, 0xff800000, P1 ;  /* 0xff8000000c127807 */ /* 0x000fc80000800000 */
[----:B------:R-:W-:Y:S02]  /*20b0*/  FSETP.GEU.AND P1, PT, R9, R18, PT ;  /* 0x000000120900720b */ /* 0x000fe40003f2e000 */
[----:B------:R-:W-:-:S05]  /*20c0*/  FSETP.NAN.AND P0, PT, R38, R38, PT ;  /* 0x000000262600720b */ /* 0x000fca0003f08000 */
[----:B------:R-:W-:Y:S02]  /*20d0*/  @P2 SEL R38, R38, R11, P0 ;  /* 0x0000000b26262207 */ /* 0x000fe40000000000 */
[C---:B------:R-:W-:Y:S02]  /*20e0*/  FSETP.NAN.AND P0, PT, R18.reuse, R18, PT ;  /* 0x000000121200720b */ /* 0x040fe40003f08000 */
[----:B------:R-:W-:Y:S02]  /*20f0*/  P2R R109, PR, RZ, 0x4 ;  /* 0x00000004ff6d7803 */ /* 0x000fe40000000000 */
[----:B------:R-:W-:Y:S01]  /*2100*/  @P1 SEL R18, R18, R9, P0 ;  /* 0x0000000912121207 */ /* 0x000fe20000000000 */
[----:B------:R-:W-:Y:S01]  /*2110*/  IMAD.IADD R9, R27, 0x1, R34 ;  /* 0x000000011b097824 */ /* 0x000fe200078e0222 */
[----:B------:R-:W-:-:S03]  /*2120*/  ISETP.NE.AND P2, PT, R105, RZ, PT ;  /* 0x000000ff6900720c */ /* 0x000fc60003f45270 */
[----:B------:R-:W-:Y:S01]  /*2130*/  IMAD R9, R6, 0x4400, R9 ;  /* 0x0000440006097824 */ /* 0x000fe200078e0209 */
[----:B------:R-:W-:Y:S02]  /*2140*/  CS2R R12, SRZ ;  /* 0x00000000000c7805 */ /* 0x000fe4000001ff00 */
[----:B------:R-:W-:Y:S01]  /*2150*/  CS2R R14, SRZ ;  /* 0x00000000000e7805 */ /* 0x000fe2000001ff00 */
[----:B------:R-:W-:-:S06]  /*2160*/  IMAD.WIDE R16, R9, 0x4, R2 ;  /* 0x0000000409107825 */ /* 0x000fcc00078e0202 */
[----:B------:R-:W2:Y:S01]  /*2170*/  @P2 LDG.E.EL.128 R12, desc[UR8][R16.64] ;  /* 0x00000008100c2981 */ /* 0x000ea2000c2e1d00 */
[----:B------:R-:W-:Y:S02]  /*2180*/  P2R R105, PR, RZ, 0x2 ;  /* 0x00000002ff697803 */ /* 0x000fe40000000000 */
[----:B------:R-:W-:Y:S02]  /*2190*/  P2R R103, PR, RZ, 0x8 ;  /* 0x00000008ff677803 */ /* 0x000fe40000000000 */
[----:B------:R-:W-:Y:S02]  /*21a0*/  ISETP.NE.AND P3, PT, R37, RZ, PT ;  /* 0x000000ff2500720c */ /* 0x000fe40003f65270 */
        /* <DEDUP_REMOVED lines=104> */
[----:B------:R-:W-:Y:S02]  /*2830*/  P2R R124, PR, RZ, 0x2 ;  /* 0x00000002ff7c7803 */ /* 0x000fe40000000000 */
[----:B------:R-:W-:Y:S02]  /*2840*/  ISETP.NE.AND P1, PT, R35, RZ, PT ;  /* 0x000000ff2300720c */ /* 0x000fe40003f25270 */
[----:B------:R-:W-:-:S05]  /*2850*/  LOP3.LUT R35, R5, 0xc, RZ, 0xfc, !PT ;  /* 0x0000000c05237812 */ /* 0x000fca00078efcff */
[----:B------:R-:W-:-:S04]  /*2860*/  IMAD.IADD R9, R35, 0x1, R36 ;  /* 0x0000000123097824 */ /* 0x000fc800078e0224 */
[----:B------:R-:W-:Y:S01]  /*2870*/  IMAD R9, R6, 0x4400, R9 ;  /* 0x0000440006097824 */ /* 0x000fe200078e0209 */
        /* <DEDUP_REMOVED lines=19> */
[----:B------:R-:W-:Y:S02]  /*29b0*/  P2R R129, PR, RZ, 0x4 ;  /* 0x00000004ff817803 */ /* 0x000fe40000000000 */
[----:B------:R-:W-:-:S05]  /*29c0*/  CS2R R14, SRZ ;  /* 0x00000000000e7805 */ /* 0x000fca000001ff00 */
[----:B------:R-:W-:Y:S02]  /*29d0*/  @P2 SEL R19, R19, R40, P0 ;  /* 0x0000002813132207 */ /* 0x000fe40000000000 */
[----:B------:R-:W-:Y:S01]  /*29e0*/  ISETP.NE.AND P2, PT, R37, RZ, PT ;  /* 0x000000ff2500720c */ /* 0x000fe20003f45270 */
[----:B------:R-:W-:-:S05]  /*29f0*/  IMAD.WIDE R36, R9, 0x4, R2 ;  /* 0x0000000409247825 */ /* 0x000fca00078e0202 */
[----:B------:R1:W2:Y:S01]  /*2a00*/  @P1 LDG.E.EL.128 R12, desc[UR8][R36.64] ;  /* 0x00000008240c1981 */ /* 0x0002a2000c2e1d00 */
[----:B------:R-:W-:Y:S01]  /*2a10*/  ISETP.NE.AND P0, PT, R41, RZ, PT ;  /* 0x000000ff2900720c */ /* 0x000fe20003f05270 */
[----:B------:R-:W-:-:S04]  /*2a20*/  IMAD.IADD R9, R35, 0x1, R28 ;  /* 0x0000000123097824 */ /* 0x000fc800078e021c */
[----:B------:R-:W-:-:S04]  /*2a30*/  IMAD R9, R6, 0x4400, R9 ;  /* 0x0000440006097824 */ /* 0x000fc800078e0209 */
[----:B-1----:R-:W-:Y:S01]  /*2a40*/  IMAD.WIDE R36, R9, 0x4, R2 ;  /* 0x0000000409247825 */ /* 0x002fe200078e0202 */
[----:B--2---:R-:W-:Y:S02]  /*2a50*/  SEL R40, R12, 0xff800000, P1 ;  /* 0xff8000000c287807 */ /* 0x004fe40000800000 */
[----:B------:R-:W-:Y:S02]  /*2a60*/  SEL R130, R13, 0xff800000, P1 ;  /* 0xff8000000d827807 */ /* 0x000fe40000800000 */
[----:B------:R-:W-:Y:S02]  /*2a70*/  CS2R R12, SRZ ;  /* 0x00000000000c7805 */ /* 0x000fe4000001ff00 */
[----:B------:R-:W-:Y:S02]  /*2a80*/  SEL R39, R14, 0xff800000, P1 ;  /* 0xff8000000e277807 */ /* 0x000fe40000800000 */
[----:B------:R-:W-:Y:S02]  /*2a90*/  SEL R41, R15, 0xff800000, P1 ;  /* 0xff8000000f297807 */ /* 0x000fe40000800000 */
[----:B------:R-:W-:-:S06]  /*2aa0*/  CS2R R14, SRZ ;  /* 0x00000000000e7805 */ /* 0x000fcc000001ff00 */
[----:B------:R-:W2:Y:S02]  /*2ab0*/  @P0 LDG.E.EL.128 R12, desc[UR8][R36.64] ;  /* 0x00000008240c0981 */ /* 0x000ea4000c2e1d00 */
[----:B--2---:R-:W-:-:S04]  /*2ac0*/  SEL R11, R13, 0xff800000, P0 ;  /* 0xff8000000d0b7807 */ /* 0x004fc80000000000 */
[----:B------:R-:W-:Y:S02]  /*2ad0*/  FSETP.GT.AND P1, PT, R11, R130, PT ;  /* 0x000000820b00720b */ /* 0x000fe40003f24000 */
[----:B------:R-:W-:Y:S02]  /*2ae0*/  SEL R9, R12, 0xff800000, P0 ;  /* 0xff8000000c097807 */ /* 0x000fe40000000000 */
[----:B------:R-:W-:Y:S02]  /*2af0*/  SEL R28, R14, 0xff800000, P0 ;  /* 0xff8000000e1c7807 */ /* 0x000fe40000000000 */
[----:B------:R-:W-:Y:S02]  /*2b00*/  SEL R38, R15, 0xff800000, P0 ;  /* 0xff8000000f267807 */ /* 0x000fe40000000000 */
[----:B------:R-:W-:Y:S02]  /*2b10*/  FSETP.NAN.AND P0, PT, R11, R11, PT ;  /* 0x0000000b0b00720b */ /* 0x000fe40003f08000 */
[----:B------:R-:W-:-:S03]  /*2b20*/  P2R R146, PR, RZ, 0x2 ;  /* 0x00000002ff927803 */ /* 0x000fc60000000000 */
[----:B------:R-:W-:Y:S02]  /*2b30*/  @!P1 SEL R11, R11, R130, P0 ;  /* 0x000000820b0b9207 */ /* 0x000fe40000000000 */
[C---:B------:R-:W-:Y:S02]  /*2b40*/  FSETP.GT.AND P1, PT, R28.reuse, R39, PT ;  /* 0x000000271c00720b */ /* 0x040fe40003f24000 */
[----:B------:R-:W-:Y:S02]  /*2b50*/  FSETP.NAN.AND P0, PT, R28, R28, PT ;  /* 0x0000001c1c00720b */ /* 0x000fe40003f08000 */
[----:B------:R-:W-:-:S09]  /*2b60*/  P2R R147, PR, RZ, 0x2 ;  /* 0x00000002ff937803 */ /* 0x000fd20000000000 */
[----:B------:R-:W-:Y:S02]  /*2b70*/  @!P1 SEL R28, R28, R39, P0 ;  /* 0x000000271c1c9207 */ /* 0x000fe40000000000 */
[C---:B------:R-:W-:Y:S02]  /*2b80*/  FSETP.GT.AND P1, PT, R38.reuse, R41, PT ;  /* 0x000000292600720b */ /* 0x040fe40003f24000 */
[----:B------:R-:W-:Y:S02]  /*2b90*/  FSETP.NAN.AND P0, PT, R38, R38, PT ;  /* 0x000000262600720b */ /* 0x000fe40003f08000 */
[----:B------:R-:W-:-:S09]  /*2ba0*/  P2R R148, PR, RZ, 0x2 ;  /* 0x00000002ff947803 */ /* 0x000fd20000000000 */
[----:B------:R-:W-:Y:S02]  /*2bb0*/  @!P1 SEL R38, R38, R41, P0 ;  /* 0x0000002926269207 */ /* 0x000fe40000000000 */
[C---:B------:R-:W-:Y:S02]  /*2bc0*/  FSETP.GT.AND P1, PT, R9.reuse, R40, PT ;  /* 0x000000280900720b */ /* 0x040fe40003f24000 */
[----:B------:R-:W-:Y:S01]  /*2bd0*/  FSETP.NAN.AND P0, PT, R9, R9, PT ;  /* 0x000000090900720b */ /* 0x000fe20003f08000 */
[----:B------:R-:W-:Y:S01]  /*2be0*/  IMAD.IADD R13, R35, 0x1, R32 ;  /* 0x00000001230d7824 */ /* 0x000fe200078e0220 */
[----:B------:R-:W-:-:S03]  /*2bf0*/  P2R R145, PR, RZ, 0x2 ;  /* 0x00000002ff917803 */ /* 0x000fc60000000000 */
[----:B------:R-:W-:-:S06]  /*2c00*/  IMAD R37, R6, 0x4400, R13 ;  /* 0x0000440006257824 */ /* 0x000fcc00078e020d */
[----:B------:R-:W-:Y:S02]  /*2c10*/  @!P1 SEL R9, R9, R40, P0 ;  /* 0x0000002809099207 */ /* 0x000fe40000000000 */
[----:B------:R-:W-:Y:S02]  /*2c20*/  ISETP.NE.AND P1, PT, R125, RZ, PT ;  /* 0x000000ff7d00720c */ /* 0x000fe40003f25270 */
[----:B------:R-:W-:Y:S02]  /*2c30*/  CS2R R12, SRZ ;  /* 0x00000000000c7805 */ /* 0x000fe4000001ff00 */
[----:B------:R-:W-:Y:S01]  /*2c40*/  CS2R R14, SRZ ;  /* 0x00000000000e7805 */ /* 0x000fe2000001ff00 */
[----:B------:R-:W-:-:S08]  /*2c50*/  IMAD.WIDE R36, R37, 0x4, R2 ;  /* 0x0000000425247825 */ /* 0x000fd000078e0202 */
[----:B------:R-:W2:Y:S02]  /*2c60*/  @P1 LDG.E.EL.128 R12, desc[UR8][R36.64] ;  /* 0x00000008240c1981 */ /* 0x000ea4000c2e1d00 */
[----:B--2---:R-:W-:Y:S02]  /*2c70*/  SEL R41, R15, 0xff800000, P1 ;  /* 0xff8000000f297807 */ /* 0x004fe40000800000 */
[----:B------:R-:W-:Y:S02]  /*2c80*/  SEL R32, R12, 0xff800000, P1 ;  /* 0xff8000000c207807 */ /* 0x000fe40000800000 */
[----:B------:R-:W-:Y:S02]  /*2c90*/  SEL R40, R13, 0xff800000, P1 ;  /* 0xff8000000d287807 */ /* 0x000fe40000800000 */
[----:B------:R-:W-:Y:S02]  /*2ca0*/  SEL R39, R14, 0xff800000, P1 ;  /* 0xff8000000e277807 */ /* 0x000fe40000800000 */
[----:B------:R-:W-:-:S02]  /*2cb0*/  FSETP.GEU.AND P1, PT, R38, R41, PT ;  /* 0x000000292600720b */ /* 0x000fc40003f2e000 */
        /* <DEDUP_REMOVED lines=17> */
[-C--:B------:R-:W-:Y:S02]  /*2dd0*/  FSETP.GEU.AND P1, PT, R11, R40.reuse, PT ;  /* 0x000000280b00720b */ /* 0x080fe40003f2e000 */
[----:B------:R-:W-:-:S11]  /*2de0*/  FSETP.NAN.AND P0, PT, R40, R40, PT ;  /* 0x000000282800720b */ /* 0x000fd60003f08000 */
[----:B------:R-:W-:Y:S02]  /*2df0*/  @P1 SEL R40, R40, R11, P0 ;  /* 0x0000000b28281207 */ /* 0x000fe40000000000 */
[----:B------:R-:W-:Y:S02]  /*2e00*/  P2R R133, PR, RZ, 0x2 ;  /* 0x00000002ff857803 */ /* 0x000fe40000000000 */
[----:B--2---:R-:W-:Y:S01]  /*2e10*/  SEL R11, R13, 0xff800000, P2 ;  /* 0xff8000000d0b7807 */ /* 0x004fe20001000000 */
[----:B------:R-:W-:Y:S01]  /*2e20*/  IMAD.IADD R13, R35, 0x1, R8 ;  /* 0x00000001230d7824 */ /* 0x000fe200078e0208 */
[----:B------:R-:W-:-:S03]  /*2e30*/  SEL R9, R12, 0xff800000, P2 ;  /* 0xff8000000c097807 */ /* 0x000fc60001000000 */
[----:B------:R-:W-:Y:S01]  /*2e40*/  IMAD R37, R6, 0x4400, R13 ;  /* 0x0000440006257824 */ /* 0x000fe200078e020d */
[----:B------:R-:W-:Y:S02]  /*2e50*/  SEL R28, R14, 0xff800000, P2 ;  /* 0xff8000000e1c7807 */ /* 0x000fe40001000000 */
[----:B------:R-:W-:Y:S02]  /*2e60*/  CS2R R12, SRZ ;  /* 0x00000000000c7805 */ /* 0x000fe4000001ff00 */
[----:B------:R-:W-:Y:S02]  /*2e70*/  SEL R34, R15, 0xff800000, P2 ;  /* 0xff8000000f227807 */ /* 0x000fe40001000000 */
[----:B------:R-:W-:Y:S01]  /*2e80*/  CS2R R14, SRZ ;  /* 0x00000000000e7805 */ /* 0x000fe2000001ff00 */
[----:B------:R-:W-:-:S05]  /*2e90*/  IMAD.WIDE R36, R37, 0x4, R2 ;  /* 0x0000000425247825 */ /* 0x000fca00078e0202 */
[----:B------:R-:W2:Y:S01]  /*2ea0*/  @P3 LDG.E.EL.128 R12, desc[UR8][R36.64] ;  /* 0x00000008240c3981 */ /* 0x000ea2000c2e1d00 */
        /* <DEDUP_REMOVED lines=94> */
[----:B------:R-:W-:Y:S02]  /*3490*/  ISETP.NE.AND P5, PT, R84, RZ, PT ;  /* 0x000000ff5400720c */ /* 0x000fe40003fa5270 */
[----:B------:R-:W-:Y:S02]  /*34a0*/  P2R R84, PR, RZ, 0x2 ;  /* 0x00000002ff547803 */ /* 0x000fe40000000000 */
[----:B-1----:R-:W-:Y:S02]  /*34b0*/  CS2R R10, SRZ ;  /* 0x00000000000a7805 */ /* 0x002fe4000001ff00 */
[----:B--2---:R-:W-:Y:S02]  /*34c0*/  SEL R125, R12, 0xff800000, P6 ;  /* 0xff8000000c7d7807 */ /* 0x004fe40003000000 */
[----:B------:R-:W-:Y:S02]  /*34d0*/  SEL R28, R13, 0xff800000, P6 ;  /* 0xff8000000d1c7807 */ /* 0x000fe40003000000 */
[----:B------:R-:W-:-:S02]  /*34e0*/  FSETP.GEU.AND P2, PT, R26, R125, PT ;  /* 0x0000007d1a00720b */ /* 0x000fc40003f4e000 */
[----:B------:R-:W-:Y:S02]  /*34f0*/  FSETP.GEU.AND P1, PT, R32, R28, PT ;  /* 0x0000001c2000720b */ /* 0x000fe40003f2e000 */
[----:B------:R-:W-:Y:S02]  /*3500*/  FSETP.NAN.AND P0, PT, R125, R125, PT ;  /* 0x0000007d7d00720b */ /* 0x000fe40003f08000 */
[----:B------:R-:W-:-:S07]  /*3510*/  SEL R30, R14, 0xff800000, P6 ;  /* 0xff8000000e1e7807 */ /* 0x000fce0003000000 */
[----:B------:R-:W-:Y:S02]  /*3520*/  @P2 SEL R125, R125, R26, P0 ;  /* 0x0000001a7d7d2207 */ /* 0x000fe40000000000 */
[----:B------:R-:W-:-:S04]  /*3530*/  FSETP.NAN.AND P0, PT, R28, R28, PT ;  /* 0x0000001c1c00720b */ /* 0x000fc80003f08000 */
[----:B------:R-:W-:Y:S02]  /*3540*/  @P1 SEL R28, R28, R32, P0 ;  /* 0x000000201c1c1207 */ /* 0x000fe40000000000 */
[-C--:B------:R-:W-:Y:S02]  /*3550*/  FSETP.GEU.AND P0, PT, R39, R30.reuse, PT ;  /* 0x0000001e2700720b */ /* 0x080fe40003f0e000 */
[----:B------:R-:W-:Y:S01]  /*3560*/  FSETP.NAN.AND P3, PT, R30, R30, PT ;  /* 0x0000001e1e00720b */ /* 0x000fe20003f68000 */
[----:B------:R-:W-:-:S10]  /*3570*/  VIADD R32, R8, 0x2400 ;  /* 0x0000240008207836 */ /* 0x000fd40000000000 */
[----:B------:R-:W-:Y:S02]  /*3580*/  @P0 SEL R30, R30, R39, P3 ;  /* 0x000000271e1e0207 */ /* 0x000fe40001800000 */
[----:B------:R-:W-:-:S04]  /*3590*/  PLOP3.LUT P3, PT, P4, P5, PT, 0x80, 0x0 ;  /* 0x000000000000781c */ /* 0x000fc8000276b070 */
[C---:B------:R-:W-:Y:S01]  /*35a0*/  ISETP.LT.AND P3, PT, R5.reuse, 0x200, P3 ;  /* 0x000002000500780c */ /* 0x040fe20001f61270 */
[----:B------:R-:W-:-:S03]  /*35b0*/  IMAD.IADD R9, R5, 0x1, R32 ;  /* 0x0000000105097824 */ /* 0x000fc600078e0220 */
[----:B------:R-:W-:Y:S01]  /*35c0*/  ISETP.LT.AND P3, PT, R0, 0x144, P3 ;  /* 0x000001440000780c */ /* 0x000fe20001f61270 */
[----:B------:R-:W-:Y:S01]  /*35d0*/  IMAD R13, R6, 0x4400, R9 ;  /* 0x00004400060d7824 */ /* 0x000fe200078e0209 */
[----:B------:R-:W-:-:S03]  /*35e0*/  CS2R R8, SRZ ;  /* 0x0000000000087805 */ /* 0x000fc6000001ff00 */
[----:B------:R-:W-:-:S08]  /*35f0*/  IMAD.WIDE R12, R13, 0x4, R2 ;  /* 0x000000040d0c7825 */ /* 0x000fd000078e0202 */
[----:B------:R1:W2:Y:S01]  /*3600*/  @P3 LDG.E.EL.128 R8, desc[UR8][R12.64] ;  /* 0x000000080c083981 */ /* 0x0002a2000c2e1d00 */
[----:B------:R-:W-:Y:S02]  /*3610*/  SEL R34, R15, 0xff800000, P6 ;  /* 0xff8000000f227807 */ /* 0x000fe40003000000 */
[----:B------:R-:W-:Y:S02]  /*3620*/  P2R R39, PR, RZ, 0x1 ;  /* 0x00000001ff277803 */ /* 0x000fe40000000000 */
[-C--:B------:R-:W-:Y:S02]  /*3630*/  FSETP.GEU.AND P0, PT, R41, R34.reuse, PT ;  /* 0x000000222900720b */ /* 0x080fe40003f0e000 */
[----:B------:R-:W-:Y:S02]  /*3640*/  FSETP.NAN.AND P4, PT, R34, R34, PT ;  /* 0x000000222200720b */ /* 0x000fe40003f88000 */
[----:B------:R-:W-:-:S09]  /*3650*/  P2R R151, PR, RZ, 0x1 ;  /* 0x00000001ff977803 */ /* 0x000fd20000000000 */
[----:B------:R-:W-:Y:S01]  /*3660*/  @P0 SEL R34, R34, R41, P4 ;  /* 0x0000002922220207 */ /* 0x000fe20002000000 */
[----:B------:R-:W-:-:S04]  /*3670*/  IMAD.IADD R21, R21, 0x1, R32 ;  /* 0x0000000115157824 */ /* 0x000fc800078e0220 */
[----:B-1----:R-:W-:-:S04]  /*3680*/  IMAD R13, R6, 0x4400, R21 ;  /* 0x00004400060d7824 */ /* 0x002fc800078e0215 */
[----:B------:R-:W-:Y:S01]  /*3690*/  IMAD.WIDE R12, R13, 0x4, R2 ;  /* 0x000000040d0c7825 */ /* 0x000fe200078e0202 */
        /* <DEDUP_REMOVED lines=9> */
[----:B------:R-:W-:-:S07]  /*3730*/  SEL R37, R11, 0xff800000, P3 ;  /* 0xff8000000b257807 */ /* 0x000fce0001800000 */
[----:B------:R-:W-:Y:S02]  /*3740*/  @P0 SEL R14, R14, R23, P4 ;  /* 0x000000170e0e0207 */ /* 0x000fe40002000000 */
[----:B------:R-:W-:Y:S02]  /*3750*/  SEL R23, R10, 0xff800000, P3 ;  /* 0xff8000000a177807 */ /* 0x000fe40001800000 */
[----:B------:R-:W-:-:S06]  /*3760*/  CS2R R10, SRZ ;  /* 0x00000000000a7805 */ /* 0x000fcc000001ff00 */
[----:B------:R1:W2:Y:S01]  /*3770*/  @P3 LDG.E.EL.128 R8, desc[UR8][R12.64] ;  /* 0x000000080c083981 */ /* 0x0002a2000c2e1d00 */
[----:B------:R-:W-:Y:S02]  /*3780*/  P2R R152, PR, RZ, 0x1 ;  /* 0x00000001ff987803 */ /* 0x000fe40000000000 */
[-C--:B------:R-:W-:Y:S02]  /*3790*/  FSETP.GEU.AND P0, PT, R22, R23.reuse, PT ;  /* 0x000000171600720b */ /* 0x080fe40003f0e000 */
[----:B------:R-:W-:Y:S02]  /*37a0*/  FSETP.NAN.AND P4, PT, R23, R23, PT ;  /* 0x000000171700720b */ /* 0x000fe40003f88000 */
[----:B------:R-:W-:-:S09]  /*37b0*/  P2R R153, PR, RZ, 0x1 ;  /* 0x00000001ff997803 */ /* 0x000fd20000000000 */
[----:B------:R-:W-:Y:S02]  /*37c0*/  @P0 SEL R23, R23, R22, P4 ;  /* 0x0000001617170207 */ /* 0x000fe40002000000 */
[-C--:B------:R-:W-:Y:S01]  /*37d0*/  FSETP.GEU.AND P0, PT, R20, R37.reuse, PT ;  /* 0x000000251400720b */ /* 0x080fe20003f0e000 */
[----:B------:R-:W-:Y:S01]  /*37e0*/  IMAD.IADD R27, R27, 0x1, R32 ;  /* 0x000000011b1b7824 */ /* 0x000fe200078e0220 */
[----:B------:R-:W-:-:S03]  /*37f0*/  FSETP.NAN.AND P4, PT, R37, R37, PT ;  /* 0x000000252500720b */ /* 0x000fc60003f88000 */
[----:B-1----:R-:W-:-:S04]  /*3800*/  IMAD R13, R6, 0x4400, R27 ;  /* 0x00004400060d7824 */ /* 0x002fc800078e021b */
[----:B------:R-:W-:-:S04]  /*3810*/  IMAD.WIDE R12, R13, 0x4, R2 ;  /* 0x000000040d0c7825 */ /* 0x000fc800078e0202 */
[----:B------:R-:W-:Y:S02]  /*3820*/  @P0 SEL R37, R37, R20, P4 ;  /* 0x0000001425250207 */ /* 0x000fe40002000000 */
[----:B------:R-:W-:Y:S02]  /*3830*/  P2R R154, PR, RZ, 0x1 ;  /* 0x00000001ff9a7803 */ /* 0x000fe40000000000 */
[----:B--2---:R-:W-:Y:S02]  /*3840*/  SEL R20, R8, 0xff800000, P3 ;  /* 0xff80000008147807 */ /* 0x004fe40001800000 */
[----:B------:R-:W-:Y:S02]  /*3850*/  SEL R22, R9, 0xff800000, P3 ;  /* 0xff80000009167807 */ /* 0x000fe40001800000 */
[----:B------:R-:W-:Y:S02]  /*3860*/  CS2R R8, SRZ ;  /* 0x0000000000087805 */ /* 0x000fe4000001ff00 */
[----:B------:R-:W-:-:S02]  /*3870*/  SEL R24, R10, 0xff800000, P3 ;  /* 0xff8000000a187807 */ /* 0x000fc40001800000 */
[----:B------:R-:W-:Y:S02]  /*3880*/  SEL R26, R11, 0xff800000, P3 ;  /* 0xff8000000b1a7807 */ /* 0x000fe40001800000 */
[----:B------:R-:W-:-:S06]  /*3890*/  CS2R R10, SRZ ;  /* 0x00000000000a7805 */ /* 0x000fcc000001ff00 */
        /* <DEDUP_REMOVED lines=16> */
[----:B------:R-:W-:Y:S01]  /*39a0*/  @P0 SEL R26, R26, R25, P4 ;  /* 0x000000191a1a0207 */ /* 0x000fe20002000000 */
[----:B------:R-:W-:-:S04]  /*39b0*/  IMAD.IADD R35, R35, 0x1, R32 ;  /* 0x0000000123237824 */ /* 0x000fc800078e0220 */
[----:B------:R-:W-:-:S04]  /*39c0*/  IMAD R35, R6, 0x4400, R35 ;  /* 0x0000440006237824 */ /* 0x000fc800078e0223 */
[----:B------:R-:W-:Y:S01]  /*39d0*/  IMAD.WIDE R2, R35, 0x4, R2 ;  /* 0x0000000423027825 */ /* 0x000fe200078e0202 */
        /* <DEDUP_REMOVED lines=9> */
[----:B------:R-:W-:-:S07]  /*3a70*/  SEL R12, R11, 0xff800000, P3 ;  /* 0xff8000000b0c7807 */ /* 0x000fce0001800000 */
        /* <DEDUP_REMOVED lines=13> */
[----:B------:R-:W-:-:S04]  /*3b50*/  ISETP.NE.AND P0, PT, R106, RZ, PT ;  /* 0x000000ff6a00720c */ /* 0x000fc80003f05270 */
[----:B------:R-:W-:Y:S02]  /*3b60*/  P2R R168, PR, RZ, 0x1 ;  /* 0x00000001ffa87803 */ /* 0x000fe40000000000 */
        /* <DEDUP_REMOVED lines=40> */
[----:B--2---:R-:W-:Y:S02]  /*3df0*/  SEL R8, R8, 0xff800000, P3 ;  /* 0xff80000008087807 */ /* 0x004fe40001800000 */
[----:B------:R-:W-:Y:S02]  /*3e00*/  SEL R9, R9, 0xff800000, P3 ;  /* 0xff80000009097807 */ /* 0x000fe40001800000 */
[----:B------:R-:W-:Y:S02]  /*3e10*/  SEL R10, R10, 0xff800000, P3 ;  /* 0xff8000000a0a7807 */ /* 0x000fe40001800000 */
[----:B------:R-:W-:Y:S02]  /*3e20*/  SEL R11, R11, 0xff800000, P3 ;  /* 0xff8000000b0b7807 */ /* 0x000fe40001800000 */
[----:B------:R-:W-:-:S02]  /*3e30*/  FSETP.GEU.AND P3, PT, R125, R8, PT ;  /* 0x000000087d00720b */ /* 0x000fc40003f6e000 */
[----:B------:R-:W-:-:S11]  /*3e40*/  FSETP.NAN.AND P4, PT, R8, R8, PT ;  /* 0x000000080800720b */ /* 0x000fd60003f88000 */
[----:B------:R-:W-:Y:S02]  /*3e50*/  @P3 SEL R8, R8, R125, P4 ;  /* 0x0000007d08083207 */ /* 0x000fe40002000000 */
[-C--:B------:R-:W-:Y:S02]  /*3e60*/  FSETP.GEU.AND P4, PT, R28, R9.reuse, PT ;  /* 0x000000091c00720b */ /* 0x080fe40003f8e000 */
        /* <DEDUP_REMOVED lines=8> */
[----:B------:R-:W-:-:S04]  /*3ef0*/  ISETP.NE.AND P0, PT, R13, RZ, PT ;  /* 0x000000ff0d00720c */ /* 0x000fc80003f05270 */
[----:B------:R-:W-:Y:S02]  /*3f00*/  SEL R2, RZ, 0x1, !P0 ;  /* 0x00000001ff027807 */ /* 0x000fe40004000000 */
[----:B------:R-:W-:-:S04]  /*3f10*/  ISETP.NE.AND P0, PT, R18, RZ, PT ;  /* 0x000000ff1200720c */ /* 0x000fc80003f05270 */
[----:B------:R-:W-:Y:S02]  /*3f20*/  SEL R3, RZ, 0x1, !P0 ;  /* 0x00000001ff037807 */ /* 0x000fe40004000000 */
[----:B------:R-:W-:-:S04]  /*3f30*/  ISETP.NE.AND P0, PT, R19, RZ, PT ;  /* 0x000000ff1300720c */ /* 0x000fc80003f05270 */
[----:B------:R-:W-:Y:S02]  /*3f40*/  SEL R6, RZ, 0x1, !P0 ;  /* 0x00000001ff067807 */ /* 0x000fe40004000000 */
[----:B------:R-:W-:-:S04]  /*3f50*/  ISETP.NE.AND P0, PT, R25, RZ, PT ;  /* 0x000000ff1900720c */ /* 0x000fc80003f05270 */
[----:B------:R-:W-:Y:S02]  /*3f60*/  SEL R13, RZ, 0x1, !P0 ;  /* 0x00000001ff0d7807 */ /* 0x000fe40004000000 */
[----:B------:R-:W-:Y:S02]  /*3f70*/  ISETP.NE.AND P0, PT, R27, RZ, PT ;  /* 0x000000ff1b00720c */ /* 0x000fe40003f05270 */
[----:B------:R-:W-:Y:S02]  /*3f80*/  P2R R62, PR, RZ, 0x40 ;  /* 0x00000040ff3e7803 */ /* 0x000fe40000000000 */
[----:B------:R-:W-:Y:S02]  /*3f90*/  ISETP.NE.AND P6, PT, R72, RZ, PT ;  /* 0x000000ff4800720c */ /* 0x000fe40003fc5270 */
[----:B------:R-:W-:-:S04]  /*3fa0*/  SEL R18, RZ, 0x1, !P0 ;  /* 0x00000001ff127807 */ /* 0x000fc80004000000 */
[----:B------:R-:W-:Y:S02]  /*3fb0*/  SEL R18, R18, 0x2, P6 ;  /* 0x0000000212127807 */ /* 0x000fe40003000000 */
        /* <DEDUP_REMOVED lines=8> */
[----:B------:R-:W-:Y:S02]  /*4040*/  ISETP.NE.AND P6, PT, R140, RZ, PT ;  /* 0x000000ff8c00720c */ /* 0x000fe40003fc5270 */
[----:B------:R-:W-:Y:S02]  /*4050*/  P2R R55, PR, RZ, 0x8 ;  /* 0x00000008ff377803 */ /* 0x000fe40000000000 */
[----:B------:R-:W-:Y:S02]  /*4060*/  ISETP.NE.AND P3, PT, R79, RZ, PT ;  /* 0x000000ff4f00720c */ /* 0x000fe40003f65270 */
[----:B------:R-:W-:Y:S02]  /*4070*/  P2R R79, PR, RZ, 0x40 ;  /* 0x00000040ff4f7803 */ /* 0x000fe40000000000 */
[----:B------:R-:W-:-:S04]  /*4080*/  ISETP.NE.AND P6, PT, R139, RZ, PT ;  /* 0x000000ff8b00720c */ /* 0x000fc80003fc5270 */
[----:B------:R-:W-:Y:S02]  /*4090*/  P2R R77, PR, RZ, 0x40 ;  /* 0x00000040ff4d7803 */ /* 0x000fe40000000000 */
[----:B------:R-:W-:Y:S02]  /*40a0*/  ISETP.NE.AND P6, PT, R138, RZ, PT ;  /* 0x000000ff8a00720c */ /* 0x000fe40003fc5270 */
[----:B------:R-:W-:Y:S02]  /*40b0*/  P2R R56, PR, RZ, 0x10 ;  /* 0x00000010ff387803 */ /* 0x000fe40000000000 */
[----:B------:R-:W-:Y:S02]  /*40c0*/  ISETP.NE.AND P4, PT, R76, RZ, PT ;  /* 0x000000ff4c00720c */ /* 0x000fe40003f85270 */
[----:B------:R-:W-:Y:S02]  /*40d0*/  ISETP.NE.AND P0, PT, R29, RZ, PT ;  /* 0x000000ff1d00720c */ /* 0x000fe40003f05270 */
[----:B------:R-:W-:-:S02]  /*40e0*/  P2R R76, PR, RZ, 0x40 ;  /* 0x00000040ff4c7803 */ /* 0x000fc40000000000 */
[----:B------:R-:W-:Y:S02]  /*40f0*/  ISETP.NE.AND P6, PT, R137, RZ, PT ;  /* 0x000000ff8900720c */ /* 0x000fe40003fc5270 */
[----:B------:R-:W-:Y:S02]  /*4100*/  SEL R19, RZ, 0x1, !P0 ;  /* 0x00000001ff137807 */ /* 0x000fe40004000000 */
[----:B------:R-:W-:Y:S02]  /*4110*/  ISETP.NE.AND P0, PT, R31, RZ, PT ;  /* 0x000000ff1f00720c */ /* 0x000fe40003f05270 */
[----:B------:R-:W-:Y:S02]  /*4120*/  P2R R75, PR, RZ, 0x40 ;  /* 0x00000040ff4b7803 */ /* 0x000fe40000000000 */
[----:B------:R-:W-:Y:S02]  /*4130*/  ISETP.NE.AND P6, PT, R112, RZ, PT ;  /* 0x000000ff7000720c */ /* 0x000fe40003fc5270 */
[----:B------:R-:W-:-:S02]  /*4140*/  P2R R61, PR, RZ, 0x20 ;  /* 0x00000020ff3d7803 */ /* 0x000fc40000000000 */
[----:B------:R-:W-:Y:S02]  /*4150*/  SEL R25, RZ, 0x1, !P0 ;  /* 0x00000001ff197807 */ /* 0x000fe40004000000 */
[----:B------:R-:W-:Y:S02]  /*4160*/  ISETP.NE.AND P5, PT, R74, RZ, PT ;  /* 0x000000ff4a00720c */ /* 0x000fe40003fa5270 */
[----:B------:R-:W-:Y:S02]  /*4170*/  ISETP.NE.AND P0, PT, R33, RZ, PT ;  /* 0x000000ff2100720c */ /* 0x000fe40003f05270 */
[----:B------:R-:W-:Y:S02]  /*4180*/  P2R R74, PR, RZ, 0x40 ;  /* 0x00000040ff4a7803 */ /* 0x000fe40000000000 */
[----:B------:R-:W-:Y:S02]  /*4190*/  ISETP.NE.AND P6, PT, R111, RZ, PT ;  /* 0x000000ff6f00720c */ /* 0x000fe40003fc5270 */
[----:B------:R-:W-:-:S02]  /*41a0*/  SEL R27, RZ, 0x1, !P0 ;  /* 0x00000001ff1b7807 */ /* 0x000fc40004000000 */
[----:B------:R-:W-:Y:S02]  /*41b0*/  ISETP.NE.AND P0, PT, R63, RZ, PT ;  /* 0x000000ff3f00720c */ /* 0x000fe40003f05270 */
[----:B------:R-:W-:Y:S02]  /*41c0*/  P2R R73, PR, RZ, 0x40 ;  /* 0x00000040ff497803 */ /* 0x000fe40000000000 */
[----:B------:R-:W-:Y:S02]  /*41d0*/  ISETP.NE.AND P6, PT, R110, RZ, PT ;  /* 0x000000ff6e00720c */ /* 0x000fe40003fc5270 */
[----:B------:R-:W-:Y:S02]  /*41e0*/  SEL R28, RZ, 0x1, !P0 ;  /* 0x00000001ff1c7807 */ /* 0x000fe40004000000 */
[----:B------:R-:W-:Y:S02]  /*41f0*/  ISETP.NE.AND P0, PT, R64, RZ, PT ;  /* 0x000000ff4000720c */ /* 0x000fe40003f05270 */
[----:B------:R-:W-:-:S02]  /*4200*/  P2R R72, PR, RZ, 0x40 ;  /* 0x00000040ff487803 */ /* 0x000fc40000000000 */
[----:B------:R-:W-:Y:S02]  /*4210*/  ISETP.NE.AND P6, PT, R108, RZ, PT ;  /* 0x000000ff6c00720c */ /* 0x000fe40003fc5270 */
[----:B------:R-:W-:Y:S02]  /*4220*/  SEL R29, RZ, 0x1, !P0 ;  /* 0x00000001ff1d7807 */ /* 0x000fe40004000000 */
[----:B------:R-:W-:Y:S02]  /*4230*/  ISETP.NE.AND P0, PT, R65, RZ, PT ;  /* 0x000000ff4100720c */ /* 0x000fe40003f05270 */
[----:B------:R-:W-:Y:S02]  /*4240*/  P2R R71, PR, RZ, 0x40 ;  /* 0x00000040ff477803 */ /* 0x000fe40000000000 */
[----:B------:R-:W-:Y:S02]  /*4250*/  ISETP.NE.AND P6, PT, R83, RZ, PT ;  /* 0x000000ff5300720c */ /* 0x000fe40003fc5270 */
[----:B------:R-:W-:-:S02]  /*4260*/  SEL R30, RZ, 0x1, !P0 ;  /* 0x00000001ff1e7807 */ /* 0x000fc40004000000 */
[----:B------:R-:W-:Y:S02]  /*4270*/  ISETP.NE.AND P0, PT, R66, RZ, PT ;  /* 0x000000ff4200720c */ /* 0x000fe40003f05270 */
        /* <DEDUP_REMOVED lines=16> */
[----:B------:R-:W-:Y:S02]  /*4380*/  SEL R31, RZ, 0x1, !P0 ;  /* 0x00000001ff1f7807 */ /* 0x000fe40004000000 */
[----:B------:R-:W-:Y:S02]  /*4390*/  P2R R46, PR, RZ, 0x40 ;  /* 0x00000040ff2e7803 */ /* 0x000fe40000000000 */
[----:B------:R-:W-:Y:S02]  /*43a0*/  ISETP.NE.AND P6, PT, R133, RZ, PT ;  /* 0x000000ff8500720c */ /* 0x000fe40003fc5270 */
[----:B------:R-:W-:-:S02]  /*43b0*/  ISETP.NE.AND P0, PT, R106, RZ, PT ;  /* 0x000000ff6a00720c */ /* 0x000fc40003f05270 */
[----:B------:R-:W-:Y:S02]  /*43c0*/  P2R R45, PR, RZ, 0x40 ;  /* 0x00000040ff2d7803 */ /* 0x000fe40000000000 */
[----:B------:R-:W-:Y:S02]  /*43d0*/  SEL R32, RZ, 0x1, !P0 ;  /* 0x00000001ff207807 */ /* 0x000fe40004000000 */
[----:B------:R-:W-:Y:S02]  /*43e0*/  ISETP.NE.AND P6, PT, R131, RZ, PT ;  /* 0x000000ff8300720c */ /* 0x000fe40003fc5270 */
[----:B------:R-:W-:Y:S02]  /*43f0*/  ISETP.NE.AND P0, PT, R145, RZ, PT ;  /* 0x000000ff9100720c */ /* 0x000fe40003f05270 */
[----:B------:R-:W-:Y:S02]  /*4400*/  P2R R44, PR, RZ, 0x40 ;  /* 0x00000040ff2c7803 */ /* 0x000fe40000000000 */
[----:B------:R-:W-:-:S02]  /*4410*/  SEL R33, RZ, 0x1, !P0 ;  /* 0x00000001ff217807 */ /* 0x000fc40004000000 */
[----:B------:R-:W-:Y:S02]  /*4420*/  ISETP.NE.AND P6, PT, R130, RZ, PT ;  /* 0x000000ff8200720c */ /* 0x000fe40003fc5270 */
[----:B------:R-:W-:Y:S02]  /*4430*/  ISETP.NE.AND P0, PT, R146, RZ, PT ;  /* 0x000000ff9200720c */ /* 0x000fe40003f05270 */
[----:B------:R-:W-:Y:S02]  /*4440*/  P2R R43, PR, RZ, 0x40 ;  /* 0x00000040ff2b7803 */ /* 0x000fe40000000000 */
[----:B------:R-:W-:Y:S02]  /*4450*/  SEL R34, RZ, 0x1, !P0 ;  /* 0x00000001ff227807 */ /* 0x000fe40004000000 */
[----:B------:R-:W-:Y:S02]  /*4460*/  ISETP.NE.AND P6, PT, R105, RZ, PT ;  /* 0x000000ff6900720c */ /* 0x000fe40003fc5270 */
[----:B------:R-:W-:-:S02]  /*4470*/  ISETP.NE.AND P0, PT, R163, RZ, PT ;  /* 0x000000ffa300720c */ /* 0x000fc40003f05270 */
[----:B------:R-:W-:Y:S02]  /*4480*/  SEL R31, R31, 0x2, P6 ;  /* 0x000000021f1f7807 */ /* 0x000fe40003000000 */
[----:B------:R-:W-:Y:S02]  /*4490*/  SEL R35, RZ, 0x1, !P0 ;  /* 0x00000001ff237807 */ /* 0x000fe40004000000 */
[----:B------:R-:W-:Y:S02]  /*44a0*/  ISETP.NE.AND P6, PT, R43, RZ, PT ;  /* 0x000000ff2b00720c */ /* 0x000fe40003fc5270 */
[----:B------:R-:W-:Y:S02]  /*44b0*/  ISETP.NE.AND P0, PT, R164, RZ, PT ;  /* 0x000000ffa400720c */ /* 0x000fe40003f05270 */
[----:B------:R-:W-:Y:S02]  /*44c0*/  SEL R32, R32, 0x2, P6 ;  /* 0x0000000220207807 */ /* 0x000fe40003000000 */
[----:B------:R-:W-:-:S02]  /*44d0*/  SEL R2, R2, 0x2, P0 ;  /* 0x0000000202027807 */ /* 0x000fc40000000000 */
[----:B------:R-:W-:Y:S02]  /*44e0*/  ISETP.NE.AND P6, PT, R44, RZ, PT ;  /* 0x000000ff2c00720c */ /* 0x000fe40003fc5270 */
[----:B------:R-:W-:Y:S02]  /*44f0*/  ISETP.NE.AND P0, PT, R165, RZ, PT ;  /* 0x000000ffa500720c */ /* 0x000fe40003f05270 */
[----:B------:R-:W-:Y:S02]  /*4500*/  SEL R33, R33, 0x2, P6 ;  /* 0x0000000221217807 */ /* 0x000fe40003000000 */
[----:B------:R-:W-:Y:S02]  /*4510*/  SEL R3, R3, 0x2, P0 ;  /* 0x0000000203037807 */ /* 0x000fe40000000000 */
[----:B------:R-:W-:Y:S02]  /*4520*/  ISETP.NE.AND P6, PT, R45, RZ, PT ;  /* 0x000000ff2d00720c */ /* 0x000fe40003fc5270 */
[----:B------:R-:W-:-:S02]  /*4530*/  ISETP.NE.AND P0, PT, R166, RZ, PT ;  /* 0x000000ffa600720c */ /* 0x000fc40003f05270 */
[----:B------:R-:W-:Y:S02]  /*4540*/  SEL R34, R34, 0x2, P6 ;  /* 0x0000000222227807 */ /* 0x000fe40003000000 */
[----:B------:R-:W-:Y:S02]  /*4550*/  SEL R6, R6, 0x2, P0 ;  /* 0x0000000206067807 */ /* 0x000fe40000000000 */
[----:B------:R-:W-:Y:S02]  /*4560*/  ISETP.NE.AND P6, PT, R46, RZ, PT ;  /* 0x000000ff2e00720c */ /* 0x000fe40003fc5270 */
[----:B------:R-:W-:Y:S02]  /*4570*/  ISETP.NE.AND P0, PT, R167, RZ, PT ;  /* 0x000000ffa700720c */ /* 0x000fe40003f05270 */
[----:B------:R-:W-:Y:S02]  /*4580*/  SEL R35, R35, 0x2, P6 ;  /* 0x0000000223237807 */ /* 0x000fe40003000000 */
[----:B------:R-:W-:-:S02]  /*4590*/  SEL R13, R13, 0x2, P0 ;  /* 0x000000020d0d7807 */ /* 0x000fc40000000000 */
[----:B------:R-:W-:-:S04]  /*45a0*/  ISETP.NE.AND P6, PT, R47, RZ, PT ;  /* 0x000000ff2f00720c */ /* 0x000fc80003fc5270 */
[----:B------:R-:W-:Y:S02]  /*45b0*/  SEL R13, R13, 0x3, P6 ;  /* 0x000000030d0d7807 */ /* 0x000fe40003000000 */
[----:B------:R-:W-:-:S04]  /*45c0*/  ISETP.NE.AND P6, PT, R48, RZ, PT ;  /* 0x000000ff3000720c */ /* 0x000fc80003fc5270 */
[----:B------:R-:W-:Y:S02]  /*45d0*/  SEL R6, R6, 0x3, P6 ;  /* 0x0000000306067807 */ /* 0x000fe40003000000 */
[----:B------:R-:W-:-:S04]  /*45e0*/  ISETP.NE.AND P6, PT, R49, RZ, PT ;  /* 0x000000ff3100720c */ /* 0x000fc80003fc5270 */
[----:B------:R-:W-:Y:S02]  /*45f0*/  SEL R3, R3, 0x3, P6 ;  /* 0x0000000303037807 */ /* 0x000fe40003000000 */
[----:B------:R-:W-:Y:S02]  /*4600*/  ISETP.NE.AND P6, PT, R50, RZ, PT ;  /* 0x000000ff3200720c */ /* 0x000fe40003fc5270 */
[----:B------:R-:W-:Y:S02]  /*4610*/  SEL R27, R27, 0x2, P3 ;  /* 0x000000021b1b7807 */ /* 0x000fe40001800000 */
[----:B------:R-:W-:Y:S02]  /*4620*/  SEL R2, R2, 0x3, P6 ;  /* 0x0000000302027807 */ /* 0x000fe40003000000 */
[----:B------:R-:W-:Y:S02]  /*4630*/  ISETP.NE.AND P6, PT, R63, RZ, PT ;  /* 0x000000ff3f00720c */ /* 0x000fe40003fc5270 */
[----:B------:R-:W-:-:S02]  /*4640*/  SEL R25, R25, 0x2, P4 ;  /* 0x0000000219197807 */ /* 0x000fc40002000000 */
[----:B------:R-:W-:Y:S02]  /*4650*/  SEL R27, R27, 0x3, P6 ;  /* 0x000000031b1b7807 */ /* 0x000fe40003000000 */
[----:B------:R-:W-:Y:S02]  /*4660*/  ISETP.NE.AND P6, PT, R64, RZ, PT ;  /* 0x000000ff4000720c */ /* 0x000fe40003fc5270 */
[----:B------:R-:W-:Y:S02]  /*4670*/  SEL R19, R19, 0x2, P5 ;  /* 0x0000000213137807 */ /* 0x000fe40002800000 */
[----:B------:R-:W-:Y:S02]  /*4680*/  SEL R25, R25, 0x3, P6 ;  /* 0x0000000319197807 */ /* 0x000fe40003000000 */
[----:B------:R-:W-:-:S04]  /*4690*/  ISETP.NE.AND P6, PT, R65, RZ, PT ;  /* 0x000000ff4100720c */ /* 0x000fc80003fc5270 */
[----:B------:R-:W-:Y:S02]  /*46a0*/  SEL R19, R19, 0x3, P6 ;  /* 0x0000000313137807 */ /* 0x000fe40003000000 */
[----:B------:R-:W-:Y:S02]  /*46b0*/  ISETP.NE.AND P6, PT, R66, RZ, PT ;  /* 0x000000ff4200720c */ /* 0x000fe40003fc5270 */
[----:B------:R-:W-:Y:S02]  /*46c0*/  P2R R149, PR, RZ, 0x4 ;  /* 0x00000004ff957803 */ /* 0x000fe40000000000 */
[----:B------:R-:W-:Y:S02]  /*46d0*/  SEL R18, R18, 0x3, P6 ;  /* 0x0000000312127807 */ /* 0x000fe40003000000 */
[----:B------:R-:W-:Y:S02]  /*46e0*/  ISETP.NE.AND P6, PT, R71, RZ, PT ;  /* 0x000000ff4700720c */ /* 0x000fe40003fc5270 */
[----:B------:R-:W-:-:S02]  /*46f0*/  ISETP.NE.AND P2, PT, R109, RZ, PT ;  /* 0x000000ff6d00720c */ /* 0x000fc40003f45270 */
[----:B------:R-:W-:Y:S02]  /*4700*/  SEL R31, R31, 0x3, P6 ;  /* 0x000000031f1f7807 */ /* 0x000fe40003000000 */
[----:B------:R-:W-:Y:S02]  /*4710*/  P2R R150, PR, RZ, 0x2 ;  /* 0x00000002ff967803 */ /* 0x000fe40000000000 */
[----:B------:R-:W-:Y:S02]  /*4720*/  SEL R30, R30, 0x2, P2 ;  /* 0x000000021e1e7807 */ /* 0x000fe40001000000 */
[----:B------:R-:W-:Y:S02]  /*4730*/  ISETP.NE.AND P6, PT, R72, RZ, PT ;  /* 0x000000ff4800720c */ /* 0x000fe40003fc5270 */
[----:B------:R-:W-:Y:S02]  /*4740*/  ISETP.NE.AND P1, PT, R107, RZ, PT ;  /* 0x000000ff6b00720c */ /* 0x000fe40003f25270 */
[----:B------:R-:W-:-:S02]  /*4750*/  SEL R30, R30, 0x3, P6 ;  /* 0x000000031e1e7807 */ /* 0x000fc40003000000 */
[----:B------:R-:W-:Y:S02]  /*4760*/  SEL R29, R29, 0x2, P1 ;  /* 0x000000021d1d7807 */ /* 0x000fe40000800000 */
[----:B------:R-:W-:Y:S02]  /*4770*/  ISETP.NE.AND P6, PT, R73, RZ, PT ;  /* 0x000000ff4900720c */ /* 0x000fe40003fc5270 */
[----:B------:R-:W-:Y:S02]  /*4780*/  ISETP.NE.AND P0, PT, R168, RZ, PT ;  /* 0x000000ffa800720c */ /* 0x000fe40003f05270 */
[----:B------:R-:W-:Y:S02]  /*4790*/  SEL R29, R29, 0x3, P6 ;  /* 0x000000031d1d7807 */ /* 0x000fe40003000000 */
[----:B------:R-:W-:Y:S02]  /*47a0*/  SEL R28, R28, 0x2, P0 ;  /* 0x000000021c1c7807 */ /* 0x000fe40000000000 */
[----:B------:R-:W-:-:S04]  /*47b0*/  ISETP.NE.AND P6, PT, R74, RZ, PT ;  /* 0x000000ff4a00720c */ /* 0x000fc80003fc5270 */
        /* <DEDUP_REMOVED lines=81> */
[----:B------:R-:W-:Y:S02]  /*4cd0*/  ISETP.NE.AND P6, PT, R49, RZ, PT ;  /* 0x000000ff3100720c */ /* 0x000fe40003fc5270 */
[----:B------:R-:W-:Y:S02]  /*4ce0*/  ISETP.NE.AND P0, PT, R88, RZ, PT ;  /* 0x000000ff5800720c */ /* 0x000fe40003f05270 */
[----:B------:R-:W-:Y:S02]  /*4cf0*/  SEL R3, R3, 0x5, P6 ;  /* 0x0000000503037807 */ /* 0x000fe40003000000 */
[----:B------:R-:W-:Y:S02]  /*4d00*/  ISETP.NE.AND P6, PT, R50, RZ, PT ;  /* 0x000000ff3200720c */ /* 0x000fe40003fc5270 */
[----:B------:R-:W-:-:S02]  /*4d10*/  SEL R27, R27, 0x4, P0 ;  /* 0x000000041b1b7807 */ /* 0x000fc40000000000 */
[----:B------:R-:W-:Y:S02]  /*4d20*/  SEL R2, R2, 0x5, P6 ;  /* 0x0000000502027807 */ /* 0x000fe40003000000 */
[----:B------:R-:W-:Y:S02]  /*4d30*/  ISETP.NE.AND P6, PT, R57, RZ, PT ;  /* 0x000000ff3900720c */ /* 0x000fe40003fc5270 */
[----:B------:R-:W-:Y:S02]  /*4d40*/  ISETP.NE.AND P3, PT, R87, RZ, PT ;  /* 0x000000ff5700720c */ /* 0x000fe40003f65270 */
[----:B------:R-:W-:Y:S02]  /*4d50*/  SEL R27, R27, 0x5, P6 ;  /* 0x000000051b1b7807 */ /* 0x000fe40003000000 */
[----:B------:R-:W-:Y:S02]  /*4d60*/  SEL R25, R25, 0x4, P3 ;  /* 0x0000000419197807 */ /* 0x000fe40001800000 */
[----:B------:R-:W-:-:S02]  /*4d70*/  ISETP.NE.AND P6, PT, R58, RZ, PT ;  /* 0x000000ff3a00720c */ /* 0x000fc40003fc5270 */
[----:B------:R-:W-:Y:S02]  /*4d80*/  ISETP.NE.AND P0, PT, R95, RZ, PT ;  /* 0x000000ff5f00720c */ /* 0x000fe40003f05270 */
[----:B------:R-:W-:Y:S02]  /*4d90*/  SEL R25, R25, 0x5, P6 ;  /* 0x0000000519197807 */ /* 0x000fe40003000000 */
[----:B------:R-:W-:Y:S02]  /*4da0*/  ISETP.NE.AND P5, PT, R85, RZ, PT ;  /* 0x000000ff5500720c */ /* 0x000fe40003fa5270 */
[----:B------:R-:W-:Y:S02]  /*4db0*/  SEL R25, R25, 0x6, P0 ;  /* 0x0000000619197807 */ /* 0x000fe40000000000 */
[----:B------:R-:W-:Y:S02]  /*4dc0*/  ISETP.NE.AND P0, PT, R127, RZ, PT ;  /* 0x000000ff7f00720c */ /* 0x000fe40003f05270 */
[----:B------:R-:W-:-:S02]  /*4dd0*/  SEL R18, R18, 0x4, P5 ;  /* 0x0000000412127807 */ /* 0x000fc40002800000 */
[----:B------:R-:W-:Y:S02]  /*4de0*/  ISETP.NE.AND P5, PT, R59, RZ, PT ;  /* 0x000000ff3b00720c */ /* 0x000fe40003fa5270 */
[----:B------:R-:W-:Y:S02]  /*4df0*/  P2R R59, PR, RZ, 0x1 ;  /* 0x00000001ff3b7803 */ /* 0x000fe40000000000 */
[----:B------:R-:W-:-:S04]  /*4e00*/  ISETP.NE.AND P0, PT, R126, RZ, PT ;  /* 0x000000ff7e00720c */ /* 0x000fc80003f05270 */
[----:B------:R-:W-:Y:S02]  /*4e10*/  P2R R58, PR, RZ, 0x1 ;  /* 0x00000001ff3a7803 */ /* 0x000fe40000000000 */
[----:B------:R-:W-:Y:S02]  /*4e20*/  ISETP.NE.AND P0, PT, R100, RZ, PT ;  /* 0x000000ff6400720c */ /* 0x000fe40003f05270 */
[----:B------:R-:W-:Y:S02]  /*4e30*/  ISETP.NE.AND P4, PT, R86, RZ, PT ;  /* 0x000000ff5600720c */ /* 0x000fe40003f85270 */
[----:B------:R-:W-:Y:S02]  /*4e40*/  P2R R57, PR, RZ, 0x1 ;  /* 0x00000001ff397803 */ /* 0x000fe40000000000 */
[----:B------:R-:W-:Y:S02]  /*4e50*/  ISETP.NE.AND P0, PT, R99, RZ, PT ;  /* 0x000000ff6300720c */ /* 0x000fe40003f05270 */
[----:B------:R-:W-:-:S02]  /*4e60*/  SEL R19, R19, 0x4, P4 ;  /* 0x0000000413137807 */ /* 0x000fc40002000000 */
[----:B------:R-:W-:Y:S02]  /*4e70*/  ISETP.NE.AND P6, PT, R60, RZ, PT ;  /* 0x000000ff3c00720c */ /* 0x000fe40003fc5270 */
[----:B------:R-:W-:Y:S02]  /*4e80*/  P2R R54, PR, RZ, 0x1 ;  /* 0x00000001ff367803 */ /* 0x000fe40000000000 */
[----:B------:R-:W-:Y:S02]  /*4e90*/  ISETP.NE.AND P0, PT, R98, RZ, PT ;  /* 0x000000ff6200720c */ /* 0x000fe40003f05270 */
[----:B------:R-:W-:Y:S02]  /*4ea0*/  SEL R19, R19, 0x5, P6 ;  /* 0x0000000513137807 */ /* 0x000fe40003000000 */
[----:B------:R-:W-:Y:S02]  /*4eb0*/  ISETP.NE.AND P6, PT, R63, RZ, PT ;  /* 0x000000ff3f00720c */ /* 0x000fe40003fc5270 */
[----:B------:R-:W-:-:S02]  /*4ec0*/  P2R R53, PR, RZ, 0x1 ;  /* 0x00000001ff357803 */ /* 0x000fc40000000000 */
[----:B------:R-:W-:Y:S02]  /*4ed0*/  ISETP.NE.AND P0, PT, R97, RZ, PT ;  /* 0x000000ff6100720c */ /* 0x000fe40003f05270 */
[----:B------:R-:W-:Y:S02]  /*4ee0*/  SEL R18, R18, 0x5, P6 ;  /* 0x0000000512127807 */ /* 0x000fe40003000000 */
[----:B------:R-:W-:Y:S02]  /*4ef0*/  ISETP.NE.AND P6, PT, R64, RZ, PT ;  /* 0x000000ff4000720c */ /* 0x000fe40003fc5270 */
[----:B------:R-:W-:Y:S02]  /*4f00*/  P2R R52, PR, RZ, 0x1 ;  /* 0x00000001ff347803 */ /* 0x000fe40000000000 */
[----:B------:R-:W-:Y:S02]  /*4f10*/  ISETP.NE.AND P0, PT, R67, RZ, PT ;  /* 0x000000ff4300720c */ /* 0x000fe40003f05270 */
[----:B------:R-:W-:-:S02]  /*4f20*/  SEL R31, R31, 0x5, P6 ;  /* 0x000000051f1f7807 */ /* 0x000fc40003000000 */
[----:B------:R-:W-:Y:S02]  /*4f30*/  ISETP.NE.AND P6, PT, R65, RZ, PT ;  /* 0x000000ff4100720c */ /* 0x000fe40003fc5270 */
[----:B------:R-:W-:Y:S02]  /*4f40*/  ISETP.NE.AND P2, PT, R114, RZ, PT ;  /* 0x000000ff7200720c */ /* 0x000fe40003f45270 */
[----:B------:R-:W-:Y:S02]  /*4f50*/  P2R R51, PR, RZ, 0x1 ;  /* 0x00000001ff337803 */ /* 0x000fe40000000000 */
[----:B------:R-:W-:Y:S02]  /*4f60*/  ISETP.NE.AND P0, PT, R68, RZ, PT ;  /* 0x000000ff4400720c */ /* 0x000fe40003f05270 */
[----:B------:R-:W-:Y:S02]  /*4f70*/  SEL R30, R30, 0x5, P6 ;  /* 0x000000051e1e7807 */ /* 0x000fe40003000000 */
        /* <DEDUP_REMOVED lines=29> */
[----:B------:R-:W-:Y:S02]  /*5150*/  P2R R18, PR, RZ, 0x1 ;  /* 0x00000001ff127803 */ /* 0x000fe40000000000 */
[----:B------:R-:W-:-:S02]  /*5160*/  ISETP.NE.AND P0, PT, R124, RZ, PT ;  /* 0x000000ff7c00720c */ /* 0x000fc40003f05270 */
[----:B------:R-:W-:Y:S02]  /*5170*/  ISETP.NE.AND P6, PT, R75, RZ, PT ;  /* 0x000000ff4b00720c */ /* 0x000fe40003fc5270 */
[----:B------:R-:W-:Y:S02]  /*5180*/  SEL R31, R31, 0x6, P0 ;  /* 0x000000061f1f7807 */ /* 0x000fe40000000000 */
        /* <DEDUP_REMOVED lines=13> */
[----:B------:R-:W-:-:S02]  /*5260*/  SEL R13, R13, 0x6, P5 ;  /* 0x000000060d0d7807 */ /* 0x000fc40002800000 */
[----:B------:R-:W-:Y:S02]  /*5270*/  ISETP.NE.AND P0, PT, R48, RZ, PT ;  /* 0x000000ff3000720c */ /* 0x000fe40003f05270 */
        /* <DEDUP_REMOVED lines=13> */
[----:B------:R-:W-:Y:S02]  /*5350*/  ISETP.NE.AND P4, PT, R122, RZ, PT ;  /* 0x000000ff7a00720c */ /* 0x000fe40003f85270 */
[----:B------:R-:W-:Y:S02]  /*5360*/  SEL R27, R27, 0x7, P0 ;  /* 0x000000071b1b7807 */ /* 0x000fe40000000000 */
[----:B------:R-:W-:-:S02]  /*5370*/  ISETP.NE.AND P0, PT, R53, RZ, PT ;  /* 0x000000ff3500720c */ /* 0x000fc40003f05270 */
[----:B------:R-:W-:Y:S02]  /*5380*/  SEL R19, R19, 0x6, P3 ;  /* 0x0000000613137807 */ /* 0x000fe40001800000 */
[----:B------:R-:W-:Y:S02]  /*5390*/  SEL R34, R29, 0x6, P4 ;  /* 0x000000061d227807 */ /* 0x000fe40002000000 */
[----:B------:R-:W-:Y:S02]  /*53a0*/  ISETP.NE.AND P6, PT, R154, RZ, PT ;  /* 0x000000ff9a00720c */ /* 0x000fe40003fc5270 */
[----:B------:R-:W-:Y:S02]  /*53b0*/  ISETP.NE.AND P3, PT, R123, RZ, PT ;  /* 0x000000ff7b00720c */ /* 0x000fe40003f65270 */
[----:B------:R-:W-:Y:S02]  /*53c0*/  SEL R29, R25, 0x7, P0 ;  /* 0x00000007191d7807 */ /* 0x000fe40000000000 */
[----:B------:R-:W-:-:S02]  /*53d0*/  ISETP.NE.AND P0, PT, R54, RZ, PT ;  /* 0x000000ff3600720c */ /* 0x000fc40003f05270 */
[----:B------:R-:W-:Y:S02]  /*53e0*/  P2R R64, PR, RZ, 0x40 ;  /* 0x00000040ff407803 */ /* 0x000fe40000000000 */
[----:B------:R-:W-:Y:S02]  /*53f0*/  SEL R35, R30, 0x6, P3 ;  /* 0x000000061e237807 */ /* 0x000fe40001800000 */
        /* <DEDUP_REMOVED lines=10> */
[----:B------:R-:W-:Y:S01]  /*54a0*/  ISETP.NE.AND P0, PT, R59, RZ, PT ;  /* 0x000000ff3b00720c */ /* 0x000fe20003f05270 */
[----:B------:R-:W1:Y:S01]  /*54b0*/  S2UR UR6, SR_CgaCtaId ;  /* 0x00000000000679c3 */ /* 0x000e620000008800 */
[----:B------:R-:W-:Y:S02]  /*54c0*/  ISETP.NE.AND P2, PT, R129, RZ, PT ;  /* 0x000000ff8100720c */ /* 0x000fe40003f45270 */
[----:B------:R-:W-:Y:S02]  /*54d0*/  P2R R41, PR, RZ, 0x40 ;  /* 0x00000040ff297803 */ /* 0x000fe40000000000 */
[----:B------:R-:W-:Y:S02]  /*54e0*/  ISETP.NE.AND P6, PT, R151, RZ, PT ;  /* 0x000000ff9700720c */ /* 0x000fe40003fc5270 */
[----:B------:R-:W-:Y:S02]  /*54f0*/  SEL R35, R35, 0x7, P0 ;  /* 0x0000000723237807 */ /* 0x000fe40000000000 */
[----:B------:R-:W-:-:S02]  /*5500*/  ISETP.NE.AND P0, PT, R39, RZ, PT ;  /* 0x000000ff2700720c */ /* 0x000fc40003f05270 */
[----:B------:R-:W-:Y:S02]  /*5510*/  SEL R39, R33, 0x7, P2 ;  /* 0x0000000721277807 */ /* 0x000fe40001000000 */
[----:B------:R-:W-:Y:S02]  /*5520*/  SEL R33, R40, 0x7, P6 ;  /* 0x0000000728217807 */ /* 0x000fe40003000000 */
[----:B------:R-:W-:-:S04]  /*5530*/  ISETP.NE.AND P6, PT, R41, RZ, PT ;  /* 0x000000ff2900720c */ /* 0x000fc80003fc5270 */
[----:B------:R-:W-:Y:S02]  /*5540*/  SEL R6, R13, 0x8, P6 ;  /* 0x000000080d067807 */ /* 0x000fe40003000000 */
[----:B------:R-:W-:-:S04]  /*5550*/  ISETP.NE.AND P6, PT, R60, RZ, PT ;  /* 0x000000ff3c00720c */ /* 0x000fc80003fc5270 */
[----:B------:R-:W-:Y:S02]  /*5560*/  SEL R13, R18, 0x8, P6 ;  /* 0x00000008120d7807 */ /* 0x000fe40003000000 */
[----:B------:R-:W-:Y:S02]  /*5570*/  ISETP.NE.AND P6, PT, R63, RZ, PT ;  /* 0x000000ff3f00720c */ /* 0x000fe40003fc5270 */
[----:B------:R-:W-:Y:S02]  /*5580*/  ISETP.NE.AND P2, PT, R149, RZ, PT ;  /* 0x000000ff9500720c */ /* 0x000fe40003f45270 */
[----:B------:R-:W-:Y:S01]  /*5590*/  SEL R18, R3, 0x8, P6 ;  /* 0x0000000803127807 */ /* 0x000fe20003000000 */
[----:B------:R-:W-:Y:S01]  /*55a0*/  IMAD.SHL.U32 R3, R4, 0x40, RZ ;  /* 0x0000004004037824 */ /* 0x000fe200078e00ff */
[----:B------:R-:W-:Y:S01]  /*55b0*/  ISETP.NE.AND P6, PT, R64, RZ, PT ;  /* 0x000000ff4000720c */ /* 0x000fe20003fc5270 */
[----:B------:R-:W-:Y:S01]  /*55c0*/  UMOV UR5, 0x400 ;  /* 0x0000040000057882 */ /* 0x000fe20000000000 */
[----:B------:R-:W-:Y:S01]  /*55d0*/  ISETP.NE.AND P5, PT, R159, RZ, PT ;  /* 0x000000ff9f00720c */ /* 0x000fe20003fa5270 */
[----:B-1----:R-:W-:Y:S01]  /*55e0*/  UPRMT UR5, UR6, 0x654, UR5 ;  /* 0x0000065406057896 */ /* 0x002fe20008000005 */
[----:B------:R-:W-:-:S02]  /*55f0*/  ISETP.NE.AND P3, PT, R162, RZ, PT ;  /* 0x000000ffa200720c */ /* 0x000fc40003f65270 */
[----:B------:R-:W-:Y:S02]  /*5600*/  SEL R31, R45, 0x7, P0 ;  /* 0x000000072d1f7807 */ /* 0x000fe40000000000 */
[----:B------:R-:W-:Y:S02]  /*5610*/  SEL R43, R43, 0x7, P2 ;  /* 0x000000072b2b7807 */ /* 0x000fe40001000000 */
[----:B------:R-:W-:Y:S02]  /*5620*/  ISETP.NE.AND P0, PT, R156, RZ, PT ;  /* 0x000000ff9c00720c */ /* 0x000fe40003f05270 */
[----:B------:R-:W-:Y:S02]  /*5630*/  ISETP.NE.AND P2, PT, R160, RZ, PT ;  /* 0x000000ffa000720c */ /* 0x000fe40003f45270 */
[----:B------:R-:W-:Y:S02]  /*5640*/  SEL R19, R2, 0x8, P6 ;  /* 0x0000000802137807 */ /* 0x000fe40003000000 */
[----:B------:R-:W-:-:S02]  /*5650*/  SEL R25, R27, 0x8, P5 ;  /* 0x000000081b197807 */ /* 0x000fc40002800000 */
[----:B------:R-:W-:Y:S02]  /*5660*/  LOP3.LUT R2, R4, 0xfc, RZ, 0xc0, !PT ;  /* 0x000000fc04027812 */ /* 0x000fe400078ec0ff */
[----:B------:R-:W-:Y:S02]  /*5670*/  LOP3.LUT R3, R3, 0x3fc0, RZ, 0xc0, !PT ;  /* 0x00003fc003037812 */ /* 0x000fe400078ec0ff */
[----:B------:R-:W-:Y:S02]  /*5680*/  SEL R27, R30, 0x8, P3 ;  /* 0x000000081e1b7807 */ /* 0x000fe40001800000 */
[----:B------:R-:W-:Y:S02]  /*5690*/  SEL R30, R32, 0x8, P0 ;  /* 0x00000008201e7807 */ /* 0x000fe40000000000 */
[----:B------:R-:W-:Y:S02]  /*56a0*/  SEL R32, R35, 0x8, P2 ;  /* 0x0000000823207807 */ /* 0x000fe40001000000 */
[----:B------:R-:W-:-:S05]  /*56b0*/  IADD3 R35, R3, UR5, R2 ;  /* 0x0000000503237c10 */ /* 0x000fca000fffe002 */
[----:B------:R-:W-:Y:S04]  /*56c0*/  STS [R35], R15 ;  /* 0x0000000f23007388 */ /* 0x000fe80000000800 */
[----:B------:R-:W-:Y:S04]  /*56d0*/  STS [R35+0x4], R14 ;  /* 0x0000040e23007388 */ /* 0x000fe80000000800 */
[----:B------:R-:W-:Y:S04]  /*56e0*/  STS [R35+0x8], R23 ;  /* 0x0000081723007388 */ /* 0x000fe80000000800 */
[----:B------:R-:W-:Y:S04]  /*56f0*/  STS [R35+0xc], R37 ;  /* 0x00000c2523007388 */ /* 0x000fe80000000800 */
[----:B------:R1:W-:Y:S04]  /*5700*/  STS [R35+0x10], R20 ;  /* 0x0000101423007388 */ /* 0x0003e80000000800 */
[----:B------:R-:W-:Y:S04]  /*5710*/  STS [R35+0x14], R22 ;  /* 0x0000141623007388 */ /* 0x000fe80000000800 */
[----:B------:R-:W-:Y:S04]  /*5720*/  STS [R35+0x18], R24 ;  /* 0x0000181823007388 */ /* 0x000fe80000000800 */
[----:B------:R-:W-:Y:S04]  /*5730*/  STS [R35+0x1c], R26 ;  /* 0x00001c1a23007388 */ /* 0x000fe80000000800 */
[----:B------:R-:W-:Y:S04]  /*5740*/  STS [R35+0x20], R21 ;  /* 0x0000201523007388 */ /* 0x000fe80000000800 */
[----:B------:R-:W-:Y:S04]  /*5750*/  STS [R35+0x24], R16 ;  /* 0x0000241023007388 */ /* 0x000fe80000000800 */
[----:B------:R-:W-:Y:S04]  /*5760*/  STS [R35+0x28], R17 ;  /* 0x0000281123007388 */ /* 0x000fe80000000800 */
[----:B------:R2:W-:Y:S04]  /*5770*/  STS [R35+0x2c], R12 ;  /* 0x00002c0c23007388 */ /* 0x0005e80000000800 */
[----:B------:R3:W-:Y:S04]  /*5780*/  STS [R35+0x30], R8 ;  /* 0x0000300823007388 */ /* 0x0007e80000000800 */
[----:B------:R4:W-:Y:S04]  /*5790*/  STS [R35+0x34], R9 ;  /* 0x0000340923007388 */ /* 0x0009e80000000800 */
[----:B------:R-:W-:Y:S04]  /*57a0*/  STS [R35+0x38], R10 ;  /* 0x0000380a23007388 */ /* 0x000fe80000000800 */
[----:B------:R5:W-:Y:S01]  /*57b0*/  STS [R35+0x3c], R11 ;  /* 0x00003c0b23007388 */ /* 0x000be20000000800 */
[----:B------:R-:W-:-:S02]  /*57c0*/  SHF.R.U32.HI R2, RZ, 0x4, R4 ;  /* 0x00000004ff027819 */ /* 0x000fc40000011604 */
[----:B-1----:R-:W-:Y:S02]  /*57d0*/  LOP3.LUT R20, R4, 0xff, RZ, 0xc0, !PT ;  /* 0x000000ff04147812 */ /* 0x002fe400078ec0ff */
[----:B------:R-:W-:Y:S02]  /*57e0*/  LOP3.LUT R2, R2, 0xc, RZ, 0xc0, !PT ;  /* 0x0000000c02027812 */ /* 0x000fe400078ec0ff */
[----:B------:R-:W-:-:S03]  /*57f0*/  LOP3.LUT R15, R20, 0x100, RZ, 0xfc, !PT ;  /* 0x00000100140f7812 */ /* 0x000fc600078efcff */
[----:B------:R-:W-:Y:S01]  /*5800*/  VIADD R3, R2, UR5 ;  /* 0x0000000502037c36 */ /* 0x000fe20008000000 */
[----:B------:R-:W-:Y:S02]  /*5810*/  SHF.R.U32.HI R2, RZ, 0x6, R4 ;  /* 0x00000006ff027819 */ /* 0x000fe40000011604 */
[----:B------:R-:W-:Y:S01]  /*5820*/  SHF.R.U32.HI R15, RZ, 0x4, R15 ;  /* 0x00000004ff0f7819 */ /* 0x000fe2000001160f */
[----:B------:R-:W-:Y:S01]  /*5830*/  IMAD R14, R20, 0x4, R3 ;  /* 0x00000004140e7824 */ /* 0x000fe200078e0203 */
[----:B------:R-:W-:Y:S01]  /*5840*/  BAR.SYNC.DEFER_BLOCKING 0x0 ;  /* 0x0000000000007b1d */ /* 0x000fe20000010000 */
[----:B------:R-:W-:Y:S02]  /*5850*/  SGXT.U32 R2, R2, 0x2 ;  /* 0x000000020202781a */ /* 0x000fe40000000000 */
[----:B------:R-:W-:Y:S02]  /*5860*/  LOP3.LUT R15, R15, 0x1c, RZ, 0xc0, !PT ;  /* 0x0000001c0f0f7812 */ /* 0x000fe400078ec0ff */
[----:B--2---:R-:W-:-:S02]  /*5870*/  LOP3.LUT R12, R2, UR4, RZ, 0xfc, !PT ;  /* 0x00000004020c7c12 */ /* 0x004fc4000f8efcff */
[----:B------:R-:W-:Y:S01]  /*5880*/  ISETP.NE.AND P1, PT, R128, RZ, PT ;  /* 0x000000ff8000720c */ /* 0x000fe20003f25270 */
[----:B------:R-:W-:Y:S01]  /*5890*/  VIADD R15, R15, UR5 ;  /* 0x000000050f0f7c36 */ /* 0x000fe20008000000 */
[----:B------:R-:W1:Y:S01]  /*58a0*/  LDC.64 R2, c[0x0][0x218] ;  /* 0x00008600ff027b82 */ /* 0x000e620000000a00 */
[----:B---3--:R-:W-:Y:S01]  /*58b0*/  IMAD.HI R8, R12, 0x1948b0fd, RZ ;  /* 0x1948b0fd0c087827 */ /* 0x008fe200078e02ff */
[----:B------:R-:W-:-:S03]  /*58c0*/  SEL R38, R34, 0x7, P1 ;  /* 0x0000000722267807 */ /* 0x000fc60000800000 */
[----:B------:R-:W-:Y:S01]  /*58d0*/  IMAD R15, R20, 0x4, R15 ;  /* 0x00000004140f7824 */ /* 0x000fe200078e020f */
[----:B------:R2:W3:Y:S01]  /*58e0*/  LDS R17, [R14] ;  /* 0x000000000e117984 */ /* 0x0004e20000000800 */
[----:B------:R-:W-:Y:S02]  /*58f0*/  ISETP.NE.AND P1, PT, R150, RZ, PT ;  /* 0x000000ff9600720c */ /* 0x000fe40003f25270 */
[----:B------:R-:W-:Y:S01]  /*5900*/  LOP3.LUT R16, R7, 0x3f, R4, 0xf8, !PT ;  /* 0x0000003f07107812 */ /* 0x000fe200078ef804 */
[----:B------:R1:W1:Y:S01]  /*5910*/  LDS R21, [R15+0x400] ;  /* 0x000400000f157984 */ /* 0x0002620000000800 */
[----:B----4-:R-:W-:Y:S02]  /*5920*/  SHF.R.U32.HI R9, RZ, 0x1f, R8 ;  /* 0x0000001fff097819 */ /* 0x010fe40000011608 */
[----:B------:R-:W-:Y:S02]  /*5930*/  LOP3.LUT R4, R12, 0x4, RZ, 0xfc, !PT ;  /* 0x000000040c047812 */ /* 0x000fe400078efcff */
[----:B------:R-:W-:-:S02]  /*5940*/  ISETP.NE.AND P4, PT, R161, RZ, PT ;  /* 0x000000ffa100720c */ /* 0x000fc40003f85270 */
[----:B------:R-:W-:Y:S02]  /*5950*/  SEL R34, R44, 0x7, P1 ;  /* 0x000000072c227807 */ /* 0x000fe40000800000 */
[----:B------:R-:W-:Y:S01]  /*5960*/  ISETP.NE.AND P1, PT, R158, RZ, PT ;  /* 0x000000ff9e00720c */ /* 0x000fe20003f25270 */
[----:B------:R-:W-:Y:S01]  /*5970*/  IMAD.HI R7, R4, 0x1948b0fd, RZ ;  /* 0x1948b0fd04077827 */ /* 0x000fe200078e02ff */
[----:B------:R-:W-:Y:S02]  /*5980*/  LEA.HI.SX32 R9, R8, R9, 0x1d ;  /* 0x0000000908097211 */ /* 0x000fe400078feaff */
[----:B------:R-:W-:Y:S02]  /*5990*/  SEL R28, R29, 0x8, P4 ;  /* 0x000000081d1c7807 */ /* 0x000fe40002000000 */
[----:B------:R-:W-:Y:S01]  /*59a0*/  SEL R29, R36, 0x8, P1 ;  /* 0x00000008241d7807 */ /* 0x000fe20000800000 */
[----:B-----5:R-:W-:Y:S01]  /*59b0*/  IMAD R11, R9, -0x51, R12 ;  /* 0xffffffaf090b7824 */ /* 0x020fe200078e020c */
[----:B------:R-:W-:-:S02]  /*59c0*/  ISETP.NE.AND P1, PT, R155, RZ, PT ;  /* 0x000000ff9b00720c */ /* 0x000fc40003f25270 */
[C---:B------:R-:W-:Y:S02]  /*59d0*/  ISETP.GE.AND P0, PT, R16.reuse, 0x200, PT ;  /* 0x000002001000780c */ /* 0x040fe40003f06270 */
[----:B------:R-:W-:Y:S01]  /*59e0*/  SHF.R.U32.HI R8, RZ, 0x1f, R7 ;  /* 0x0000001fff087819 */ /* 0x000fe20000011607 */
[----:B------:R-:W-:Y:S01]  /*59f0*/  IMAD R10, R16, 0x51, R11 ;  /* 0x00000051100a7824 */ /* 0x000fe200078e020b */
[----:B------:R-:W-:Y:S02]  /*5a00*/  SEL R38, R38, 0x8, P1 ;  /* 0x0000000826267807 */ /* 0x000fe40000800000 */
[C---:B------:R-:W-:Y:S02]  /*5a10*/  ISETP.LT.AND P1, PT, R12.reuse, 0x144, !P0 ;  /* 0x000001440c00780c */ /* 0x040fe40004721270 */
[----:B------:R-:W-:Y:S02]  /*5a20*/  LEA.HI.SX32 R11, R7, R8, 0x1d ;  /* 0x00000008070b7211 */ /* 0x000fe400078feaff */
[----:B------:R-:W-:Y:S01]  /*5a30*/  LOP3.LUT R7, R12, 0x8, RZ, 0xfc, !PT ;  /* 0x000000080c077812 */ /* 0x000fe200078efcff */
[----:B------:R-:W-:-:S02]  /*5a40*/  IMAD R9, R9, 0xf300, R10 ;  /* 0x0000f30009097824 */ /* 0x000fc400078e020a */
[----:B------:R-:W-:Y:S01]  /*5a50*/  IMAD R50, R0, 0x200, R5 ;  /* 0x0000020000327824 */ /* 0x000fe200078e0205 */
[C---:B------:R-:W-:Y:S01]  /*5a60*/  LOP3.LUT R0, R20.reuse, 0x200, RZ, 0xfc, !PT ;  /* 0x0000020014007812 */ /* 0x040fe200078efcff */
[----:B--2---:R-:W-:Y:S02]  /*5a70*/  IMAD R14, R11, -0x51, R4 ;  /* 0xffffffaf0b0e7824 */ /* 0x004fe400078e0204 */
[----:B------:R-:W-:Y:S01]  /*5a80*/  IMAD.HI R10, R7, 0x1948b0fd, RZ ;  /* 0x1948b0fd070a7827 */ /* 0x000fe200078e02ff */
[----:B------:R-:W-:-:S03]  /*5a90*/  LOP3.LUT R5, R20, 0x400, RZ, 0xfc, !PT ;  /* 0x0000040014057812 */ /* 0x000fc600078efcff */
[----:B-1----:R-:W-:Y:S01]  /*5aa0*/  IMAD.WIDE R8, R9, 0x4, R2 ;  /* 0x0000000409087825 */ /* 0x002fe200078e0202 */
[----:B------:R-:W-:-:S03]  /*5ab0*/  SHF.R.U32.HI R0, RZ, 0x4, R0 ;  /* 0x00000004ff007819 */ /* 0x000fc60000011600 */
[----:B0-----:R-:W-:Y:S01]  /*5ac0*/  IMAD R15, R11, 0xf300, R14 ;  /* 0x0000f3000b0f7824 */ /* 0x001fe200078e020e */
[----:B------:R-:W-:Y:S01]  /*5ad0*/  SHF.R.U32.HI R11, RZ, 0x1f, R10 ;  /* 0x0000001fff0b7819 */ /* 0x000fe2000001160a */
[----:B---3--:R0:W-:Y:S01]  /*5ae0*/  @P1 STG.E desc[UR8][R8.64], R17 ;  /* 0x0000001108001986 */ /* 0x0081e2000c101908 */
[----:B------:R-:W-:Y:S01]  /*5af0*/  ISETP.LT.AND P1, PT, R4, 0x144, !P0 ;  /* 0x000001440400780c */ /* 0x000fe20004721270 */
[----:B------:R-:W-:Y:S01]  /*5b00*/  IMAD R15, R16, 0x51, R15 ;  /* 0x00000051100f7824 */ /* 0x000fe200078e020f */
[----:B------:R-:W-:Y:S02]  /*5b10*/  SHF.R.U32.HI R5, RZ, 0x4, R5 ;  /* 0x00000004ff057819 */ /* 0x000fe40000011605 */
[----:B------:R-:W-:Y:S02]  /*5b20*/  LOP3.LUT R0, R0, 0x2c, RZ, 0xc0, !PT ;  /* 0x0000002c00007812 */ /* 0x000fe400078ec0ff */
[----:B------:R-:W-:Y:S02]  /*5b30*/  LEA.HI.SX32 R4, R10, R11, 0x1d ;  /* 0x0000000b0a047211 */ /* 0x000fe400078feaff */
[C---:B0-----:R-:W-:Y:S01]  /*5b40*/  LOP3.LUT R8, R20.reuse, 0x600, RZ, 0xfc, !PT ;  /* 0x0000060014087812 */ /* 0x041fe200078efcff */
[----:B------:R-:W-:Y:S01]  /*5b50*/  IMAD.WIDE R10, R15, 0x4, R2 ;  /* 0x000000040f0a7825 */ /* 0x000fe200078e0202 */
[----:B------:R-:W-:-:S02]  /*5b60*/  LOP3.LUT R17, R20, 0x800, RZ, 0xfc, !PT ;  /* 0x0000080014117812 */ /* 0x000fc400078efcff */
[----:B------:R-:W-:Y:S02]  /*5b70*/  SHF.R.U32.HI R9, RZ, 0x4, R8 ;  /* 0x00000004ff097819 */ /* 0x000fe40000011608 */
[----:B------:R-:W-:Y:S01]  /*5b80*/  LOP3.LUT R8, R5, 0x4c, RZ, 0xc0, !PT ;  /* 0x0000004c05087812 */ /* 0x000fe200078ec0ff */
[----:B------:R-:W-:Y:S02]  /*5b90*/  VIADD R5, R0, UR5 ;  /* 0x0000000500057c36 */ /* 0x000fe40008000000 */
[----:B------:R-:W-:Y:S01]  /*5ba0*/  IMAD R15, R4, -0x51, R7 ;  /* 0xffffffaf040f7824 */ /* 0x000fe200078e0207 */
[C---:B------:R-:W-:Y:S01]  /*5bb0*/  LOP3.LUT R22, R20.reuse, 0x900, RZ, 0xfc, !PT ;  /* 0x0000090014167812 */ /* 0x040fe200078efcff */
[----:B------:R-:W-:Y:S01]  /*5bc0*/  IMAD R5, R20, 0x4, R5 ;  /* 0x0000000414057824 */ /* 0x000fe200078e0205 */
[----:B------:R-:W-:Y:S01]  /*5bd0*/  SHF.R.U32.HI R17, RZ, 0x4, R17 ;  /* 0x00000004ff117819 */ /* 0x000fe20000011611 */
[----:B------:R-:W-:Y:S01]  /*5be0*/  IMAD R15, R4, 0xf300, R15 ;  /* 0x0000f300040f7824 */ /* 0x000fe200078e020f */
[----:B------:R-:W-:Y:S01]  /*5bf0*/  LOP3.LUT R4, R20, 0x300, RZ, 0xfc, !PT ;  /* 0x0000030014047812 */ /* 0x000fe200078efcff */
[----:B------:R0:W-:Y:S01]  /*5c00*/  @P1 STG.E desc[UR8][R10.64], R21 ;  /* 0x000000150a001986 */ /* 0x0001e2000c101908 */
[----:B------:R-:W-:-:S02]  /*5c10*/  SHF.R.U32.HI R23, RZ, 0x4, R22 ;  /* 0x00000004ff177819 */ /* 0x000fc40000011616 */
[----:B------:R-:W-:Y:S02]  /*5c20*/  ISETP.LT.AND P1, PT, R7, 0x144, !P0 ;  /* 0x000001440700780c */ /* 0x000fe40004721270 */
[----:B------:R-:W-:Y:S02]  /*5c30*/  LOP3.LUT R22, R17, 0x8c, RZ, 0xc0, !PT ;  /* 0x0000008c11167812 */ /* 0x000fe400078ec0ff */
[C---:B------:R-:W-:Y:S01]  /*5c40*/  LOP3.LUT R7, R20.reuse, 0x500, RZ, 0xfc, !PT ;  /* 0x0000050014077812 */ /* 0x040fe200078efcff */
[----:B------:R1:W2:Y:S01]  /*5c50*/  LDS R17, [R5+0x800] ;  /* 0x0008000005117984 */ /* 0x0002a20000000800 */
[----:B------:R-:W-:Y:S02]  /*5c60*/  SHF.R.U32.HI R4, RZ, 0x4, R4 ;  /* 0x00000004ff047819 */ /* 0x000fe40000011604 */
[C---:B------:R-:W-:Y:S02]  /*5c70*/  LOP3.LUT R14, R20.reuse, 0x700, RZ, 0xfc, !PT ;  /* 0x00000700140e7812 */ /* 0x040fe400078efcff */
[----:B0-----:R-:W-:-:S02]  /*5c80*/  LOP3.LUT R10, R20, 0xa00, RZ, 0xfc, !PT ;  /* 0x00000a00140a7812 */ /* 0x001fc400078efcff */
[----:B------:R-:W-:Y:S02]  /*5c90*/  SHF.R.U32.HI R7, RZ, 0x4, R7 ;  /* 0x00000004ff077819 */ /* 0x000fe40000011607 */
[----:B------:R-:W-:Y:S02]  /*5ca0*/  LOP3.LUT R4, R4, 0x3c, RZ, 0xc0, !PT ;  /* 0x0000003c04047812 */ /* 0x000fe400078ec0ff */
[C---:B------:R-:W-:Y:S02]  /*5cb0*/  LOP3.LUT R24, R20.reuse, 0xc00, RZ, 0xfc, !PT ;  /* 0x00000c0014187812 */ /* 0x040fe400078efcff */
[----:B------:R-:W-:Y:S02]  /*5cc0*/  SHF.R.U32.HI R26, RZ, 0x4, R10 ;  /* 0x00000004ff1a7819 */ /* 0x000fe4000001160a */
[----:B------:R-:W-:Y:S02]  /*5cd0*/  LOP3.LUT R36, R20, 0xd00, RZ, 0xfc, !PT ;  /* 0x00000d0014247812 */ /* 0x000fe400078efcff */
[----:B------:R-:W-:-:S02]  /*5ce0*/  SHF.R.U32.HI R11, RZ, 0x4, R14 ;  /* 0x00000004ff0b7819 */ /* 0x000fc4000001160e */
[----:B------:R-:W-:Y:S02]  /*5cf0*/  LOP3.LUT R10, R7, 0x5c, RZ, 0xc0, !PT ;  /* 0x0000005c070a7812 */ /* 0x000fe400078ec0ff */
[----:B------:R-:W-:Y:S01]  /*5d00*/  LOP3.LUT R14, R9, 0x6c, RZ, 0xc0, !PT ;  /* 0x0000006c090e7812 */ /* 0x000fe200078ec0ff */
[----:B------:R-:W-:Y:S01]  /*5d10*/  VIADD R9, R4, UR5 ;  /* 0x0000000504097c36 */ /* 0x000fe20008000000 */
[C---:B------:R-:W-:Y:S02]  /*5d20*/  LOP3.LUT R21, R20.reuse, 0xb00, RZ, 0xfc, !PT ;  /* 0x00000b0014157812 */ /* 0x040fe400078efcff */
[----:B------:R-:W-:Y:S02]  /*5d30*/  LOP3.LUT R44, R20, 0xf00, RZ, 0xfc, !PT ;  /* 0x00000f00142c7812 */ /* 0x000fe400078efcff */
[----:B------:R-:W-:Y:S02]  /*5d40*/  SHF.R.U32.HI R37, RZ, 0x4, R24 ;  /* 0x00000004ff257819 */ /* 0x000fe40000011618 */
[----:B------:R-:W-:-:S02]  /*5d50*/  SHF.R.U32.HI R41, RZ, 0x4, R36 ;  /* 0x00000004ff297819 */ /* 0x000fc40000011624 */
[----:B------:R-:W-:Y:S01]  /*5d60*/  LOP3.LUT R24, R23, 0x9c, RZ, 0xc0, !PT ;  /* 0x0000009c17187812 */ /* 0x000fe200078ec0ff */
[----:B------:R-:W-:Y:S01]  /*5d70*/  VIADD R23, R10, UR5 ;  /* 0x000000050a177c36 */ /* 0x000fe20008000000 */
[C---:B------:R-:W-:Y:S01]  /*5d80*/  LOP3.LUT R40, R20.reuse, 0xe00, RZ, 0xfc, !PT ;  /* 0x00000e0014287812 */ /* 0x040fe200078efcff */
[----:B------:R-:W-:Y:S01]  /*5d90*/  IMAD R9, R20, 0x4, R9 ;  /* 0x0000000414097824 */ /* 0x000fe200078e0209 */
[----:B------:R-:W-:Y:S02]  /*5da0*/  SHF.R.U32.HI R35, RZ, 0x4, R21 ;  /* 0x00000004ff237819 */ /* 0x000fe40000011615 */
[----:B------:R-:W-:Y:S02]  /*5db0*/  SHF.R.U32.HI R47, RZ, 0x4, R44 ;  /* 0x00000004ff2f7819 */ /* 0x000fe4000001162c */
[----:B------:R-:W-:Y:S01]  /*5dc0*/  LOP3.LUT R21, R11, 0x7c, RZ, 0xc0, !PT ;  /* 0x0000007c0b157812 */ /* 0x000fe200078ec0ff */
[----:B------:R-:W-:Y:S01]  /*5dd0*/  VIADD R11, R8, UR5 ;  /* 0x00000005080b7c36 */ /* 0x000fe20008000000 */
[----:B------:R-:W-:Y:S01]  /*5de0*/  LOP3.LUT R44, R41, 0xdc, RZ, 0xc0, !PT ;  /* 0x000000dc292c7812 */ /* 0x000fe200078ec0ff */
[----:B------:R-:W-:Y:S01]  /*5df0*/  VIADD R41, R22, UR5 ;  /* 0x0000000516297c36 */ /* 0x000fe20008000000 */
[----:B------:R-:W-:Y:S01]  /*5e00*/  SHF.R.U32.HI R45, RZ, 0x4, R40 ;  /* 0x00000004ff2d7819 */ /* 0x000fe20000011628 */
[----:B------:R-:W-:Y:S01]  /*5e10*/  IMAD R22, R20, 0x4, R23 ;  /* 0x0000000414167824 */ /* 0x000fe200078e0217 */
[----:B------:R-:W-:Y:S01]  /*5e20*/  LOP3.LUT R36, R35, 0xbc, RZ, 0xc0, !PT ;  /* 0x000000bc23247812 */ /* 0x000fe200078ec0ff */
[----:B------:R0:W3:Y:S01]  /*5e30*/  LDS R23, [R9+0xc00] ;  /* 0x000c000009177984 */ /* 0x0000e20000000800 */
[----:B------:R-:W-:Y:S01]  /*5e40*/  LOP3.LUT R40, R37, 0xcc, RZ, 0xc0, !PT ;  /* 0x000000cc25287812 */ /* 0x000fe200078ec0ff */
[----:B------:R-:W-:Y:S01]  /*5e50*/  VIADD R35, R14, UR5 ;  /* 0x000000050e237c36 */ /* 0x000fe20008000000 */
[----:B------:R-:W-:Y:S01]  /*5e60*/  LOP3.LUT R26, R26, 0xac, RZ, 0xc0, !PT ;  /* 0x000000ac1a1a7812 */ /* 0x000fe200078ec0ff */
[----:B------:R-:W-:-:S02]  /*5e70*/  VIADD R37, R21, UR5 ;  /* 0x0000000515257c36 */ /* 0x000fc40008000000 */
[----:B------:R-:W-:Y:S01]  /*5e80*/  IMAD R21, R20, 0x4, R11 ;  /* 0x0000000414157824 */ /* 0x000fe200078e020b */
[----:B------:R-:W-:Y:S01]  /*5e90*/  LOP3.LUT R46, R45, 0xec, RZ, 0xc0, !PT ;  /* 0x000000ec2d2e7812 */ /* 0x000fe200078ec0ff */
[----:B------:R-:W-:Y:S01]  /*5ea0*/  VIADD R45, R24, UR5 ;  /* 0x00000005182d7c36 */ /* 0x000fe20008000000 */
[C---:B------:R-:W-:Y:S02]  /*5eb0*/  LOP3.LUT R0, R12.reuse, 0xc, RZ, 0xfc, !PT ;  /* 0x0000000c0c007812 */ /* 0x040fe400078efcff */
[----:B------:R-:W-:Y:S01]  /*5ec0*/  LOP3.LUT R7, R12, 0x10, RZ, 0xfc, !PT ;  /* 0x000000100c077812 */ /* 0x000fe200078efcff */
[----:B------:R-:W-:Y:S02]  /*5ed0*/  IMAD R24, R20, 0x4, R35 ;  /* 0x0000000414187824 */ /* 0x000fe400078e0223 */
[----:B-1----:R-:W-:Y:S01]  /*5ee0*/  VIADD R5, R26, UR5 ;  /* 0x000000051a057c36 */ /* 0x002fe20008000000 */
[----:B------:R1:W4:Y:S01]  /*5ef0*/  LDS R35, [R21+0x1000] ;  /* 0x0010000015237984 */ /* 0x0003220000000800 */
[----:B------:R-:W-:-:S04]  /*5f00*/  IMAD.HI R8, R0, 0x1948b0fd, RZ ;  /* 0x1948b0fd00087827 */ /* 0x000fc800078e02ff */
[----:B------:R-:W-:-:S04]  /*5f10*/  IMAD.HI R10, R7, 0x1948b0fd, RZ ;  /* 0x1948b0fd070a7827 */ /* 0x000fc800078e02ff */
[----:B------:R-:W-:Y:S02]  /*5f20*/  VIADD R51, R44, UR5 ;  /* 0x000000052c337c36 */ /* 0x000fe40008000000 */
[----:B------:R-:W-:Y:S02]  /*5f30*/  IMAD R44, R20, 0x4, R5 ;  /* 0x00000004142c7824 */ /* 0x000fe400078e0205 */
[----:B------:R-:W-:Y:S01]  /*5f40*/  IMAD R5, R16, 0x51, R15 ;  /* 0x0000005110057824 */ /* 0x000fe200078e020f */
[----:B0-----:R-:W-:Y:S01]  /*5f50*/  SHF.R.U32.HI R9, RZ, 0x1f, R8 ;  /* 0x0000001fff097819 */ /* 0x001fe20000011608 */
[----:B------:R-:W-:Y:S01]  /*5f60*/  IMAD R26, R20, 0x4, R37 ;  /* 0x00000004141a7824 */ /* 0x000fe200078e0225 */
[----:B------:R-:W-:Y:S01]  /*5f70*/  SHF.R.U32.HI R11, RZ, 0x1f, R10 ;  /* 0x0000001fff0b7819 */ /* 0x000fe2000001160a */
[----:B------:R-:W0:Y:S01]  /*5f80*/  LDS R37, [R22+0x1400] ;  /* 0x0014000016257984 */ /* 0x000e220000000800 */
[----:B------:R-:W-:Y:S01]  /*5f90*/  IMAD.WIDE R4, R5, 0x4, R2 ;  /* 0x0000000405047825 */ /* 0x000fe200078e0202 */
[----:B------:R-:W-:-:S02]  /*5fa0*/  ISETP.NE.AND P2, PT, R157, RZ, PT ;  /* 0x000000ff9d00720c */ /* 0x000fc40003f45270 */
[----:B------:R-:W-:Y:S02]  /*5fb0*/  LEA.HI.SX32 R9, R8, R9, 0x1d ;  /* 0x0000000908097211 */ /* 0x000fe400078feaff */
[----:B------:R-:W-:Y:S02]  /*5fc0*/  LEA.HI.SX32 R14, R10, R11, 0x1d ;  /* 0x0000000b0a0e7211 */ /* 0x000fe400078feaff */
[----:B------:R-:W-:Y:S01]  /*5fd0*/  LOP3.LUT R8, R12, 0x14, RZ, 0xfc, !PT ;  /* 0x000000140c087812 */ /* 0x000fe200078efcff */
[----:B--2---:R2:W-:Y:S01]  /*5fe0*/  @P1 STG.E desc[UR8][R4.64], R17 ;  /* 0x0000001104001986 */ /* 0x0045e2000c101908 */
[----:B------:R-:W-:Y:S01]  /*5ff0*/  SEL R39, R39, 0x8, P2 ;  /* 0x0000000827277807 */ /* 0x000fe20001000000 */
[----:B------:R-:W-:Y:S01]  /*6000*/  IMAD R11, R14, -0x51, R7 ;  /* 0xffffffaf0e0b7824 */ /* 0x000fe200078e0207 */
[----:B------:R-:W-:Y:S01]  /*6010*/  ISETP.LT.AND P1, PT, R0, 0x144, !P0 ;  /* 0x000001440000780c */ /* 0x000fe20004721270 */
[----:B------:R-:W-:Y:S01]  /*6020*/  IMAD R0, R9, -0x51, R0 ;  /* 0xffffffaf09007824 */ /* 0x000fe200078e0200 */
[----:B------:R-:W-:Y:S01]  /*6030*/  LOP3.LUT R48, R47, 0xfc, RZ, 0xc0, !PT ;  /* 0x000000fc2f307812 */ /* 0x000fe200078ec0ff */
[----:B------:R-:W-:Y:S01]  /*6040*/  VIADD R47, R36, UR5 ;  /* 0x00000005242f7c36 */ /* 0x000fe20008000000 */
[----:B------:R-:W-:-:S02]  /*6050*/  LOP3.LUT R10, R12, 0x18, RZ, 0xfc, !PT ;  /* 0x000000180c0a7812 */ /* 0x000fc400078efcff */
[----:B------:R-:W-:Y:S01]  /*6060*/  ISETP.LT.AND P2, PT, R7, 0x144, !P0 ;  /* 0x000001440700780c */ /* 0x000fe20004741270 */
[----:B------:R-:W-:Y:S01]  /*6070*/  IMAD.HI R7, R8, 0x1948b0fd, RZ ;  /* 0x1948b0fd08077827 */ /* 0x000fe200078e02ff */
[----:B------:R-:W-:-:S03]  /*6080*/  ISETP.NE.AND P3, PT, R55, RZ, PT ;  /* 0x000000ff3700720c */ /* 0x000fc60003f65270 */
[----:B------:R-:W-:Y:S02]  /*6090*/  IMAD R36, R20, 0x4, R41 ;  /* 0x0000000414247824 */ /* 0x000fe400078e0229 */
[----:B------:R-:W5:Y:S01]  /*60a0*/  LDS R41, [R24+0x1800] ;  /* 0x0018000018297984 */ /* 0x000f620000000800 */
[----:B------:R-:W-:Y:S02]  /*60b0*/  IMAD R15, R9, 0xf300, R0 ;  /* 0x0000f300090f7824 */ /* 0x000fe400078e0200 */
[----:B------:R-:W-:Y:S02]  /*60c0*/  VIADD R49, R40, UR5 ;  /* 0x0000000528317c36 */ /* 0x000fe40008000000 */
[----:B------:R-:W-:Y:S02]  /*60d0*/  VIADD R53, R46, UR5 ;  /* 0x000000052e357c36 */ /* 0x000fe40008000000 */
[----:B------:R-:W-:Y:S02]  /*60e0*/  VIADD R55, R48, UR5 ;  /* 0x0000000530377c36 */ /* 0x000fe40008000000 */
[----:B------:R-:W-:-:S04]  /*60f0*/  IMAD.HI R9, R10, 0x1948b0fd, RZ ;  /* 0x1948b0fd0a097827 */ /* 0x000fc800078e02ff */
[----:B-1----:R-:W-:Y:S01]  /*6100*/  IMAD R21, R14, 0xf300, R11 ;  /* 0x0000f3000e157824 */ /* 0x002fe200078e020b */
[----:B------:R-:W-:Y:S01]  /*6110*/  SHF.R.U32.HI R14, RZ, 0x1f, R7 ;  /* 0x0000001fff0e7819 */ /* 0x000fe20000011607 */
[----:B--2---:R-:W-:Y:S02]  /*6120*/  IMAD R5, R16, 0x51, R15 ;  /* 0x0000005110057824 */ /* 0x004fe400078e020f */
[C---:B------:R-:W-:Y:S01]  /*6130*/  IMAD R51, R20.reuse, 0x4, R51 ;  /* 0x0000000414337824 */ /* 0x040fe200078e0233 */
[----:B------:R-:W-:Y:S01]  /*6140*/  LEA.HI.SX32 R11, R7, R14, 0x1d ;  /* 0x0000000e070b7211 */ /* 0x000fe200078feaff */
[----:B------:R-:W-:Y:S01]  /*6150*/  IMAD R40, R20, 0x4, R45 ;  /* 0x0000000414287824 */ /* 0x000fe200078e022d */
[----:B------:R-:W-:Y:S01]  /*6160*/  LOP3.LUT R0, R12, 0x1c, RZ, 0xfc, !PT ;  /* 0x0000001c0c007812 */ /* 0x000fe200078efcff */
[C---:B------:R-:W-:Y:S01]  /*6170*/  IMAD R46, R20.reuse, 0x4, R47 ;  /* 0x00000004142e7824 */ /* 0x040fe200078e022f */
[----:B------:R-:W1:Y:S01]  /*6180*/  LDS R45, [R26+0x1c00] ;  /* 0x001c00001a2d7984 */ /* 0x000e620000000800 */
[C---:B------:R-:W-:Y:S01]  /*6190*/  IMAD R49, R20.reuse, 0x4, R49 ;  /* 0x0000000414317824 */ /* 0x040fe200078e0231 */
[----:B------:R-:W-:Y:S01]  /*61a0*/  ISETP.NE.AND P5, PT, R61, RZ, PT ;  /* 0x000000ff3d00720c */ /* 0x000fe20003fa5270 */
[C---:B------:R-:W-:Y:S01]  /*61b0*/  IMAD R53, R20.reuse, 0x4, R53 ;  /* 0x0000000414357824 */ /* 0x040fe200078e0235 */
[----:B------:R-:W-:Y:S01]  /*61c0*/  SEL R43, R43, 0x8, P3 ;  /* 0x000000082b2b7807 */ /* 0x000fe20001800000 */
[----:B------:R-:W-:Y:S01]  /*61d0*/  IMAD R55, R20, 0x4, R55 ;  /* 0x0000000414377824 */ /* 0x000fe200078e0237 */
[----:B------:R-:W-:Y:S01]  /*61e0*/  SHF.R.U32.HI R20, RZ, 0x1f, R9 ;  /* 0x0000001fff147819 */ /* 0x000fe20000011609 */
[----:B------:R-:W-:Y:S01]  /*61f0*/  IMAD.WIDE R4, R5, 0x4, R2 ;  /* 0x0000000405047825 */ /* 0x000fe200078e0202 */
[----:B------:R-:W-:Y:S01]  /*6200*/  LOP3.LUT R7, R12, 0x20, RZ, 0xfc, !PT ;  /* 0x000000200c077812 */ /* 0x000fe200078efcff */
[----:B------:R-:W2:Y:S01]  /*6210*/  LDS R47, [R36+0x2000] ;  /* 0x00200000242f7984 */ /* 0x000ea20000000800 */
[----:B------:R-:W-:Y:S01]  /*6220*/  LEA.HI.SX32 R15, R9, R20, 0x1d ;  /* 0x00000014090f7211 */ /* 0x000fe200078feaff */
[----:B------:R-:W-:Y:S01]  /*6230*/  IMAD R9, R16, 0x51, R21 ;  /* 0x0000005110097824 */ /* 0x000fe200078e0215 */
[----:B------:R-:W-:Y:S01]  /*6240*/  ISETP.NE.AND P4, PT, R56, RZ, PT ;  /* 0x000000ff3800720c */ /* 0x000fe20003f85270 */
[----:B------:R-:W-:Y:S01]  /*6250*/  IMAD R20, R11, -0x51, R8 ;  /* 0xffffffaf0b147824 */ /* 0x000fe200078e0208 */
[----:B---3--:R3:W-:Y:S01]  /*6260*/  @P1 STG.E desc[UR8][R4.64], R23 ;  /* 0x0000001704001986 */ /* 0x0087e2000c101908 */
[----:B------:R-:W-:Y:S01]  /*6270*/  ISETP.LT.AND P1, PT, R8, 0x144, !P0 ;  /* 0x000001440800780c */ /* 0x000fe20004721270 */
[----:B------:R-:W-:Y:S01]  /*6280*/  IMAD.HI R17, R0, 0x1948b0fd, RZ ;  /* 0x1948b0fd00117827 */ /* 0x000fe200078e02ff */
[----:B------:R-:W-:Y:S01]  /*6290*/  ISETP.NE.AND P6, PT, R62, RZ, PT ;  /* 0x000000ff3e00720c */ /* 0x000fe20003fc5270 */
[----:B------:R-:W-:Y:S01]  /*62a0*/  LDS R49, [R49+0x3000] ;  /* 0x0030000031317984 */ /* 0x000fe20000000800 */
[----:B------:R-:W-:Y:S01]  /*62b0*/  ULDC.64 UR4, c[0x0][0x220] ;  /* 0x0000880000047ab9 */ /* 0x000fe20000000a00 */
[----:B------:R-:W-:-:S02]  /*62c0*/  IMAD.WIDE R8, R9, 0x4, R2 ;  /* 0x0000000409087825 */ /* 0x000fc400078e0202 */
[----:B------:R-:W-:Y:S02]  /*62d0*/  LDS R51, [R51+0x3400] ;  /* 0x0034000033337984 */ /* 0x000fe40000000800 */
[----:B------:R-:W-:Y:S01]  /*62e0*/  IMAD R21, R11, 0xf300, R20 ;  /* 0x0000f3000b157824 */ /* 0x000fe200078e0214 */
[----:B------:R-:W-:Y:S01]  /*62f0*/  SHF.R.U32.HI R14, RZ, 0x1f, R17 ;  /* 0x0000001fff0e7819 */ /* 0x000fe20000011611 */
[----:B----4-:R4:W-:Y:S02]  /*6300*/  @P2 STG.E desc[UR8][R8.64], R35 ;  /* 0x0000002308002986 */ /* 0x0109e4000c101908 */
[----:B---3--:R-:W-:Y:S01]  /*6310*/  IMAD R5, R16, 0x51, R21 ;  /* 0x0000005110057824 */ /* 0x008fe200078e0215 */
[----:B------:R-:W-:Y:S01]  /*6320*/  ISETP.LT.AND P2, PT, R10, 0x144, !P0 ;  /* 0x000001440a00780c */ /* 0x000fe20004741270 */
[----:B------:R-:W-:Y:S01]  /*6330*/  IMAD R10, R15, -0x51, R10 ;  /* 0xffffffaf0f0a7824 */ /* 0x000fe200078e020a */
[----:B------:R-:W-:Y:S01]  /*6340*/  LEA.HI.SX32 R17, R17, R14, 0x1d ;  /* 0x0000000e11117211 */ /* 0x000fe200078feaff */
[----:B------:R-:W-:Y:S01]  /*6350*/  IMAD.WIDE R4, R5, 0x4, R2 ;  /* 0x0000000405047825 */ /* 0x000fe200078e0202 */
[----:B------:R-:W-:Y:S01]  /*6360*/  LOP3.LUT R14, R12, 0x28, RZ, 0xfc, !PT ;  /* 0x000000280c0e7812 */ /* 0x000fe200078efcff */
[----:B------:R-:W-:Y:S02]  /*6370*/  LDS R53, [R53+0x3800] ;  /* 0x0038000035357984 */ /* 0x000fe40000000800 */
[----:B------:R-:W-:-:S02]  /*6380*/  IMAD R15, R15, 0xf300, R10 ;  /* 0x0000f3000f0f7824 */ /* 0x000fc400078e020a */
[----:B------:R-:W-:Y:S01]  /*6390*/  IMAD.HI R20, R7, 0x1948b0fd, RZ ;  /* 0x1948b0fd07147827 */ /* 0x000fe200078e02ff */
[----:B0-----:R0:W-:Y:S03]  /*63a0*/  @P1 STG.E desc[UR8][R4.64], R37 ;  /* 0x0000002504001986 */ /* 0x0011e6000c101908 */
[C---:B------:R-:W-:Y:S01]  /*63b0*/  IMAD R24, R17.reuse, -0x51, R0 ;  /* 0xffffffaf11187824 */ /* 0x040fe200078e0200 */
[----:B------:R-:W3:Y:S01]  /*63c0*/  LDS R37, [R40+0x2400] ;  /* 0x0024000028257984 */ /* 0x000ee20000000800 */
[----:B----4-:R-:W-:Y:S01]  /*63d0*/  IMAD R9, R16, 0x51, R15 ;  /* 0x0000005110097824 */ /* 0x010fe200078e020f */
[----:B------:R-:W-:Y:S01]  /*63e0*/  SHF.R.U32.HI R21, RZ, 0x1f, R20 ;  /* 0x0000001fff157819 */ /* 0x000fe20000011614 */
[----:B------:R-:W-:Y:S01]  /*63f0*/  IMAD.HI R10, R14, 0x1948b0fd, RZ ;  /* 0x1948b0fd0e0a7827 */ /* 0x000fe200078e02ff */
[----:B------:R-:W-:Y:S01]  /*6400*/  LOP3.LUT R11, R12, 0x24, RZ, 0xfc, !PT ;  /* 0x000000240c0b7812 */ /* 0x000fe200078efcff */
[----:B------:R-:W-:Y:S01]  /*6410*/  LDS R55, [R55+0x3c00] ;  /* 0x003c000037377984 */ /* 0x000fe20000000800 */
[----:B------:R-:W-:Y:S01]  /*6420*/  ISETP.LT.AND P1, PT, R0, 0x144, !P0 ;  /* 0x000001440000780c */ /* 0x000fe20004721270 */
[----:B------:R-:W-:-:S02]  /*6430*/  IMAD R35, R17, 0xf300, R24 ;  /* 0x0000f30011237824 */ /* 0x000fc400078e0218 */
[----:B------:R-:W-:Y:S01]  /*6440*/  IMAD.WIDE R8, R9, 0x4, R2 ;  /* 0x0000000409087825 */ /* 0x000fe200078e0202 */
[----:B------:R-:W-:Y:S02]  /*6450*/  LEA.HI.SX32 R20, R20, R21, 0x1d ;  /* 0x0000001514147211 */ /* 0x000fe400078feaff */
[----:B------:R-:W-:Y:S01]  /*6460*/  SHF.R.U32.HI R15, RZ, 0x1f, R10 ;  /* 0x0000001fff0f7819 */ /* 0x000fe2000001160a */
[----:B0-----:R-:W-:Y:S01]  /*6470*/  IMAD R5, R16, 0x51, R35 ;  /* 0x0000005110057824 */ /* 0x001fe200078e0223 */
[----:B-----5:R0:W-:Y:S01]  /*6480*/  @P2 STG.E desc[UR8][R8.64], R41 ;  /* 0x0000002908002986 */ /* 0x0201e2000c101908 */
[----:B------:R-:W-:Y:S01]  /*6490*/  IMAD.HI R22, R11, 0x1948b0fd, RZ ;  /* 0x1948b0fd0b167827 */ /* 0x000fe200078e02ff */
[----:B------:R-:W-:Y:S02]  /*64a0*/  LEA.HI.SX32 R21, R10, R15, 0x1d ;  /* 0x0000000f0a157211 */ /* 0x000fe400078feaff */
[----:B------:R-:W-:Y:S01]  /*64b0*/  ISETP.LT.AND P2, PT, R7, 0x144, !P0 ;  /* 0x000001440700780c */ /* 0x000fe20004741270 */
[----:B------:R-:W-:Y:S01]  /*64c0*/  IMAD R7, R20, -0x51, R7 ;  /* 0xffffffaf14077824 */ /* 0x000fe200078e0207 */
[----:B------:R-:W-:Y:S01]  /*64d0*/  LOP3.LUT R15, R12, 0x34, RZ, 0xfc, !PT ;  /* 0x000000340c0f7812 */ /* 0x000fe200078efcff */
[----:B------:R-:W-:Y:S01]  /*64e0*/  IMAD.WIDE R4, R5, 0x4, R2 ;  /* 0x0000000405047825 */ /* 0x000fe200078e0202 */
[----:B------:R-:W-:Y:S01]  /*64f0*/  SHF.R.U32.HI R23, RZ, 0x1f, R22 ;  /* 0x0000001fff177819 */ /* 0x000fe20000011616 */
[----:B------:R-:W4:Y:S02]  /*6500*/  LDS R41, [R44+0x2800] ;  /* 0x002800002c297984 */ /* 0x000f240000000800 */
[----:B------:R-:W-:Y:S01]  /*6510*/  IMAD R7, R20, 0xf300, R7 ;  /* 0x0000f30014077824 */ /* 0x000fe200078e0207 */
[----:B------:R-:W-:Y:S01]  /*6520*/  LEA.HI.SX32 R22, R22, R23, 0x1d ;  /* 0x0000001716167211 */ /* 0x000fe200078feaff */
[----:B------:R-:W-:Y:S01]  /*6530*/  IMAD.HI R20, R15, 0x1948b0fd, RZ ;  /* 0x1948b0fd0f147827 */ /* 0x000fe200078e02ff */
[----:B-1----:R1:W-:Y:S01]  /*6540*/  @P1 STG.E desc[UR8][R4.64], R45 ;  /* 0x0000002d04001986 */ /* 0x0023e2000c101908 */
[----:B------:R-:W-:-:S03]  /*6550*/  LOP3.LUT R0, R12, 0x2c, RZ, 0xfc, !PT ;  /* 0x0000002c0c007812 */ /* 0x000fc600078efcff */
[----:B------:R-:W5:Y:S01]  /*6560*/  LDS R45, [R46+0x2c00] ;  /* 0x002c00002e2d7984 */ /* 0x000f620000000800 */
[----:B------:R-:W-:Y:S01]  /*6570*/  IMAD R7, R16, 0x51, R7 ;  /* 0x0000005110077824 */ /* 0x000fe200078e0207 */
[----:B------:R-:W-:Y:S01]  /*6580*/  ISETP.LT.AND P1, PT, R11, 0x144, !P0 ;  /* 0x000001440b00780c */ /* 0x000fe20004721270 */
[----:B------:R-:W-:Y:S01]  /*6590*/  IMAD.HI R17, R0, 0x1948b0fd, RZ ;  /* 0x1948b0fd00117827 */ /* 0x000fe200078e02ff */
[----:B------:R-:W-:Y:S02]  /*65a0*/  SHF.R.U32.HI R35, RZ, 0x1f, R20 ;  /* 0x0000001fff237819 */ /* 0x000fe40000011614 */
[----:B------:R-:W-:Y:S01]  /*65b0*/  LOP3.LUT R10, R12, 0x30, RZ, 0xfc, !PT ;  /* 0x000000300c0a7812 */ /* 0x000fe200078efcff */
[----:B------:R-:W-:Y:S02]  /*65c0*/  IMAD R11, R22, -0x51, R11 ;  /* 0xffffffaf160b7824 */ /* 0x000fe400078e020b */
[----:B0-----:R-:W-:Y:S01]  /*65d0*/  IMAD.WIDE R8, R7, 0x4, R2 ;  /* 0x0000000407087825 */ /* 0x001fe200078e0202 */
[----:B------:R-:W-:-:S02]  /*65e0*/  LOP3.LUT R7, R12, 0x38, RZ, 0xfc, !PT ;  /* 0x000000380c077812 */ /* 0x000fc400078efcff */
[----:B------:R-:W-:Y:S01]  /*65f0*/  LEA.HI.SX32 R20, R20, R35, 0x1d ;  /* 0x0000002314147211 */ /* 0x000fe200078feaff */
[----:B------:R-:W-:Y:S01]  /*6600*/  IMAD R35, R22, 0xf300, R11 ;  /* 0x0000f30016237824 */ /* 0x000fe200078e020b */
[----:B------:R-:W-:Y:S01]  /*6610*/  SHF.R.U32.HI R24, RZ, 0x1f, R17 ;  /* 0x0000001fff187819 */ /* 0x000fe20000011611 */
[----:B------:R-:W-:Y:S01]  /*6620*/  IMAD.HI R23, R10, 0x1948b0fd, RZ ;  /* 0x1948b0fd0a177827 */ /* 0x000fe200078e02ff */
[----:B------:R-:W-:-:S03]  /*6630*/  LOP3.LUT R12, R12, 0x3c, RZ, 0xfc, !PT ;  /* 0x0000003c0c0c7812 */ /* 0x000fc600078efcff */
[----:B------:R-:W-:Y:S01]  /*6640*/  IMAD.HI R11, R7, 0x1948b0fd, RZ ;  /* 0x1948b0fd070b7827 */ /* 0x000fe200078e02ff */
[----:B------:R-:W-:-:S03]  /*6650*/  LEA.HI.SX32 R17, R17, R24, 0x1d ;  /* 0x0000001811117211 */ /* 0x000fc600078feaff */
[----:B-1----:R-:W-:Y:S01]  /*6660*/  IMAD R5, R16, 0x51, R35 ;  /* 0x0000005110057824 */ /* 0x002fe200078e0223 */
[----:B------:R-:W-:Y:S01]  /*6670*/  SHF.R.U32.HI R26, RZ, 0x1f, R23 ;  /* 0x0000001fff1a7819 */ /* 0x000fe20000011617 */
[----:B------:R-:W-:Y:S01]  /*6680*/  IMAD.HI R24, R12, 0x1948b0fd, RZ ;  /* 0x1948b0fd0c187827 */ /* 0x000fe200078e02ff */
[----:B--2---:R-:W-:Y:S01]  /*6690*/  @P2 STG.E desc[UR8][R8.64], R47 ;  /* 0x0000002f08002986 */ /* 0x004fe2000c101908 */
[----:B------:R-:W-:Y:S02]  /*66a0*/  SHF.R.U32.HI R22, RZ, 0x1f, R11 ;  /* 0x0000001fff167819 */ /* 0x000fe4000001160b */
[----:B------:R-:W-:Y:S01]  /*66b0*/  IMAD.WIDE R4, R5, 0x4, R2 ;  /* 0x0000000405047825 */ /* 0x000fe200078e0202 */
[----:B------:R-:W-:Y:S02]  /*66c0*/  ISETP.LT.AND P2, PT, R0, 0x144, !P0 ;  /* 0x000001440000780c */ /* 0x000fe40004741270 */
[----:B------:R-:W-:Y:S01]  /*66d0*/  LEA.HI.SX32 R23, R23, R26, 0x1d ;  /* 0x0000001a17177211 */ /* 0x000fe200078feaff */
[----:B------:R-:W-:Y:S01]  /*66e0*/  IMAD R0, R17, -0x51, R0 ;  /* 0xffffffaf11007824 */ /* 0x000fe200078e0200 */
[----:B------:R-:W-:Y:S01]  /*66f0*/  SHF.R.U32.HI R35, RZ, 0x1f, R24 ;  /* 0x0000001fff237819 */ /* 0x000fe20000011618 */
[----:B---3--:R0:W-:Y:S01]  /*6700*/  @P1 STG.E desc[UR8][R4.64], R37 ;  /* 0x0000002504001986 */ /* 0x0081e2000c101908 */
[----:B------:R-:W-:Y:S01]  /*6710*/  ISETP.LT.AND P3, PT, R14, 0x144, !P0 ;  /* 0x000001440e00780c */ /* 0x000fe20004761270 */
[----:B------:R-:W-:Y:S01]  /*6720*/  IMAD R14, R21, -0x51, R14 ;  /* 0xffffffaf150e7824 */ /* 0x000fe200078e020e */
[----:B------:R-:W-:Y:S01]  /*6730*/  LEA.HI.SX32 R22, R11, R22, 0x1d ;  /* 0x000000160b167211 */ /* 0x000fe200078feaff */
[----:B------:R-:W-:Y:S01]  /*6740*/  IMAD R17, R17, 0xf300, R0 ;  /* 0x0000f30011117824 */ /* 0x000fe200078e0200 */
[----:B------:R-:W-:Y:S01]  /*6750*/  ISETP.LT.AND P1, PT, R10, 0x144, !P0 ;  /* 0x000001440a00780c */ /* 0x000fe20004721270 */
[----:B------:R-:W-:Y:S01]  /*6760*/  IMAD R10, R23, -0x51, R10 ;  /* 0xffffffaf170a7824 */ /* 0x000fe200078e020a */
[----:B------:R-:W-:-:S02]  /*6770*/  LEA.HI.SX32 R35, R24, R35, 0x1d ;  /* 0x0000002318237211 */ /* 0x000fc400078feaff */
[----:B------:R-:W-:Y:S01]  /*6780*/  SEL R0, R31, 0x8, P5 ;  /* 0x000000081f007807 */ /* 0x000fe20002800000 */
[----:B------:R-:W-:Y:S01]  /*6790*/  IMAD R21, R21, 0xf300, R14 ;  /* 0x0000f30015157824 */ /* 0x000fe200078e020e */
[----:B------:R-:W-:Y:S02]  /*67a0*/  SEL R34, R34, 0x8, P4 ;  /* 0x0000000822227807 */ /* 0x000fe40002000000 */
[----:B------:R-:W-:Y:S01]  /*67b0*/  ISETP.LT.AND P5, PT, R7, 0x144, !P0 ;  /* 0x000001440700780c */ /* 0x000fe200047a1270 */
[----:B------:R-:W-:Y:S01]  /*67c0*/  IMAD R7, R22, -0x51, R7 ;  /* 0xffffffaf16077824 */ /* 0x000fe200078e0207 */
[----:B------:R-:W-:Y:S01]  /*67d0*/  ISETP.LT.AND P4, PT, R15, 0x144, !P0 ;  /* 0x000001440f00780c */ /* 0x000fe20004781270 */
[----:B------:R-:W-:Y:S01]  /*67e0*/  IMAD R15, R20, -0x51, R15 ;  /* 0xffffffaf140f7824 */ /* 0x000fe200078e020f */
[----:B------:R-:W-:Y:S01]  /*67f0*/  ISETP.LT.AND P0, PT, R12, 0x144, !P0 ;  /* 0x000001440c00780c */ /* 0x000fe20004701270 */
[----:B------:R-:W-:Y:S02]  /*6800*/  IMAD R23, R23, 0xf300, R10 ;  /* 0x0000f30017177824 */ /* 0x000fe400078e020a */
[----:B------:R-:W-:-:S02]  /*6810*/  IMAD R12, R35, -0x51, R12 ;  /* 0xffffffaf230c7824 */ /* 0x000fc400078e020c */
[----:B------:R-:W-:Y:S02]  /*6820*/  IMAD R31, R22, 0xf300, R7 ;  /* 0x0000f300161f7824 */ /* 0x000fe400078e0207 */
[----:B0-----:R-:W-:Y:S02]  /*6830*/  IMAD R5, R16, 0x51, R21 ;  /* 0x0000005110057824 */ /* 0x001fe400078e0215 */
[----:B------:R-:W-:Y:S02]  /*6840*/  IMAD R15, R20, 0xf300, R15 ;  /* 0x0000f300140f7824 */ /* 0x000fe400078e020f */
[C---:B------:R-:W-:Y:S01]  /*6850*/  IMAD R7, R16.reuse, 0x51, R17 ;  /* 0x0000005110077824 */ /* 0x040fe200078e0211 */
[----:B------:R-:W-:Y:S01]  /*6860*/  SEL R33, R33, 0x8, P6 ;  /* 0x0000000821217807 */ /* 0x000fe20003000000 */
[----:B------:R-:W-:Y:S01]  /*6870*/  IMAD R9, R16, 0x51, R23 ;  /* 0x0000005110097824 */ /* 0x000fe200078e0217 */
[----:B------:R-:W-:Y:S01]  /*6880*/  ISETP.NE.AND P6, PT, R42, RZ, PT ;  /* 0x000000ff2a00720c */ /* 0x000fe20003fc5270 */
[----:B------:R-:W-:Y:S01]  /*6890*/  IMAD R35, R35, 0xf300, R12 ;  /* 0x0000f30023237824 */ /* 0x000fe200078e020c */
[----:B------:R-:W-:Y:S01]  /*68a0*/  PRMT R17, R6, 0x3340, R13 ;  /* 0x0000334006117816 */ /* 0x000fe2000000000d */
[----:B------:R-:W-:-:S04]  /*68b0*/  IMAD.WIDE R4, R5, 0x4, R2 ;  /* 0x0000000405047825 */ /* 0x000fc800078e0202 */
[C---:B------:R-:W-:Y:S02]  /*68c0*/  IMAD R11, R16.reuse, 0x51, R15 ;  /* 0x00000051100b7824 */ /* 0x040fe400078e020f */
[----:B------:R-:W-:Y:S01]  /*68d0*/  IMAD.WIDE R6, R7, 0x4, R2 ;  /* 0x0000000407067825 */ /* 0x000fe200078e0202 */
[----:B----4-:R0:W-:Y:S03]  /*68e0*/  @P3 STG.E desc[UR8][R4.64], R41 ;  /* 0x0000002904003986 */ /* 0x0101e6000c101908 */
[C---:B------:R-:W-:Y:S02]  /*68f0*/  IMAD R31, R16.reuse, 0x51, R31 ;  /* 0x00000051101f7824 */ /* 0x040fe400078e021f */
[----:B------:R-:W-:Y:S01]  /*6900*/  IMAD.WIDE R8, R9, 0x4, R2 ;  /* 0x0000000409087825 */ /* 0x000fe200078e0202 */
[----:B-----5:R0:W-:Y:S03]  /*6910*/  @P2 STG.E desc[UR8][R6.64], R45 ;  /* 0x0000002d06002986 */ /* 0x0201e6000c101908 */
[----:B------:R-:W-:-:S02]  /*6920*/  IMAD R35, R16, 0x51, R35 ;  /* 0x0000005110237824 */ /* 0x000fc400078e0223 */
[--C-:B------:R-:W-:Y:S01]  /*6930*/  IMAD.WIDE R10, R11, 0x4, R2.reuse ;  /* 0x000000040b0a7825 */ /* 0x100fe200078e0202 */
[----:B------:R0:W-:Y:S01]  /*6940*/  @P1 STG.E desc[UR8][R8.64], R49 ;  /* 0x0000003108001986 */ /* 0x0001e2000c101908 */
[----:B------:R-:W-:Y:S02]  /*6950*/  IADD3 R14, P1, R50, UR4, RZ ;  /* 0x00000004320e7c10 */ /* 0x000fe4000ff3e0ff */
[--C-:B------:R-:W-:Y:S01]  /*6960*/  IMAD.WIDE R12, R31, 0x4, R2.reuse ;  /* 0x000000041f0c7825 */ /* 0x100fe200078e0202 */
[----:B------:R0:W-:Y:S03]  /*6970*/  @P4 STG.E desc[UR8][R10.64], R51 ;  /* 0x000000330a004986 */ /* 0x0001e6000c101908 */
[----:B------:R-:W-:Y:S01]  /*6980*/  IMAD.WIDE R2, R35, 0x4, R2 ;  /* 0x0000000423027825 */ /* 0x000fe200078e0202 */
[----:B------:R-:W-:Y:S01]  /*6990*/  PRMT R18, R18, 0x3340, R19 ;  /* 0x0000334012127816 */ /* 0x000fe20000000013 */
[----:B------:R0:W-:Y:S01]  /*69a0*/  @P5 STG.E desc[UR8][R12.64], R53 ;  /* 0x000000350c005986 */ /* 0x0001e2000c101908 */
[----:B------:R-:W-:-:S02]  /*69b0*/  PRMT R28, R25, 0x3340, R28 ;  /* 0x00003340191c7816 */ /* 0x000fc4000000001c */
[----:B------:R-:W-:Y:S01]  /*69c0*/  PRMT R27, R27, 0x3340, R30 ;  /* 0x000033401b1b7816 */ /* 0x000fe2000000001e */
[----:B------:R0:W-:Y:S01]  /*69d0*/  @P0 STG.E desc[UR8][R2.64], R55 ;  /* 0x0000003702000986 */ /* 0x0001e2000c101908 */
[----:B------:R-:W-:Y:S02]  /*69e0*/  PRMT R29, R29, 0x3340, R32 ;  /* 0x000033401d1d7816 */ /* 0x000fe40000000020 */
[----:B------:R-:W-:Y:S02]  /*69f0*/  PRMT R38, R38, 0x3340, R39 ;  /* 0x0000334026267816 */ /* 0x000fe40000000027 */
[----:B------:R-:W-:Y:S02]  /*6a00*/  PRMT R43, R43, 0x3340, R34 ;  /* 0x000033402b2b7816 */ /* 0x000fe40000000022 */
[----:B------:R-:W-:Y:S02]  /*6a10*/  PRMT R0, R0, 0x3340, R33 ;  /* 0x0000334000007816 */ /* 0x000fe40000000021 */
[----:B------:R-:W-:-:S02]  /*6a20*/  LEA.HI.X.SX32 R15, R50, UR5, 0x1, P1 ;  /* 0x00000005320f7c11 */ /* 0x000fc400088f0eff */
[----:B------:R-:W-:Y:S02]  /*6a30*/  PRMT R36, R17, 0x5410, R18 ;  /* 0x0000541011247816 */ /* 0x000fe40000000012 */
[----:B------:R-:W-:Y:S02]  /*6a40*/  PRMT R37, R28, 0x5410, R27 ;  /* 0x000054101c257816 */ /* 0x000fe4000000001b */
[----:B------:R-:W-:Y:S02]  /*6a50*/  PRMT R38, R29, 0x5410, R38 ;  /* 0x000054101d267816 */ /* 0x000fe40000000026 */
[----:B------:R-:W-:Y:S01]  /*6a60*/  PRMT R39, R43, 0x5410, R0 ;  /* 0x000054102b277816 */ /* 0x000fe20000000000 */
[----:B0-----:R-:W-:Y:S06]  /*6a70*/  @!P6 EXIT ;  /* 0x000000000000e94d */ /* 0x001fec0003800000 */
[----:B------:R-:W-:Y:S01]  /*6a80*/  STG.E.128 desc[UR8][R14.64], R36 ;  /* 0x000000240e007986 */ /* 0x000fe2000c101d08 */
[----:B------:R-:W-:Y:S05]  /*6a90*/  EXIT ;  /* 0x000000000000794d */ /* 0x000fea0003800000 */
.L_x_0:
[----:B------:R-:W-:-:S00]  /*6aa0*/  BRA `(.L_x_0) ;  /* 0xfffffffc00fc7947 */ /* 0x000fc0000383ffff */
[----:B------:R-:W-:-:S00]  /*6ab0*/  NOP ;  /* 0x0000000000007918 */ /* 0x000fc00000000000 */
        /* <DEDUP_REMOVED lines=12> */
.L_x_1:


//--------------------- .nv.shared.triton_poi_fused_max_pool2d_with_indices_17 --------------------------
	.section	.nv.shared.triton_poi_fused_max_pool2d_with_indices_17,"aw",@nobits
	.sectionflags	@""
	.align	16
	.zero		1024


//--------------------- .nv.constant0.triton_poi_fused_max_pool2d_with_indices_17 --------------------------
	.section	.nv.constant0.triton_poi_fused_max_pool2d_with_indices_17,"a",@progbits
	.sectionflags	@""
	.align	4
.nv.constant0.triton_poi_fused_max_pool2d_with_indices_17:
	.zero		560
